	.target	sm_90a

	.elftype	@"ET_EXEC"


//--------------------- .note.nv.tkinfo           --------------------------
	.section	.note.nv.tkinfo,"",@"SHT_NOTE"
	.sectionflags	@"SHF_NOTE_NV_TKINFO"
	.tkinfo
        /*0018*/ 	.word	0x00000002
        /*0030*/ 	.string	""
        /*0030*/ 	.string	"ptxas"
        /*0030*/ 	.string	"Cuda compilation tools, release 13.0, V13.0.88"
        /*0030*/ 	.string	"Build cuda_13.0.r13.0/compiler.36424714_0"
        /*0030*/ 	.string	"-arch sm_90a -m 64 "



//--------------------- .note.nv.cuinfo           --------------------------
	.section	.note.nv.cuinfo,"",@"SHT_NOTE"
	.sectionflags	@"SHF_NOTE_NV_CUINFO"
        /*0018*/ 	.short	0x0002
        /*001a*/ 	.short	0x005a
        /*001c*/ 	.short	0x0082
	.zero		2


//--------------------- .nv.info                  --------------------------
	.section	.nv.info,"",@"SHT_CUDA_INFO"
	.align	4


	//----- nvinfo : EIATTR_REGCOUNT
	.align		4
        /*0000*/ 	.byte	0x04, 0x2f
        /*0002*/ 	.short	(.L_12 - .L_11)
	.align		4
.L_11:
        /*0004*/ 	.word	index@(_ZN7cutlass13device_kernelINS_4gemm6kernel13GemmUniversalIN4cute5tupleIJiiiiEEENS1_10collective13CollectiveMmaINS1_37MainloopSm90TmaGmmaWarpSpecializedFP8ILi14ENS5_IJNS4_1CILi2EEENSA_ILi4EEENSA_ILi1EEEEEENS1_32KernelTmaWarpSpecializedPingpongEEENS5_IJNSA_ILi64EEESH_NSA_ILi128EEEEEENS_12float_e5m2_tENS5_IJlSD_lEEESK_SL_NS4_8TiledMMAINS4_8MMA_AtomIJNS4_4SM904GMMA30MMA_64x64x32_F32E5M2E5M2_SS_TNILNSP_7ScaleInE1ELSR_1EEEEEENS4_6LayoutINS5_IJSD_SD_SD_EEENS5_IJNSA_ILi0EEESW_SW_EEEEENS5_IJNS4_10UnderscoreESZ_SZ_EEEEENS4_23SM90_TMA_LOAD_MULTICASTENS4_14ComposedLayoutINS4_7SwizzleILi3ELi4ELi3EEENS4_18smem_ptr_flag_bitsILi8EEENSU_INS5_IJNSA_ILi8EEESI_EEENS5_IJSI_SD_EEEEEEEvNS4_8identityES12_S1C_vS1D_EENS_8epilogue10collective6detail29Sm90TmaWarpSpecializedAdapterINS1G_15DefaultEpilogueISK_SL_SL_NS1F_6thread17LinearCombinationISK_Li1EffLNS1K_9ScaleType4KindE0ELNS_15FloatRoundStyleE2ESK_EENS1_15EpilogueDefaultEEEEEvvEEEEvNT_6ParamsE)
        /*0008*/ 	.word	0x000000a8


	//----- nvinfo : EIATTR_FRAME_SIZE
	.align		4
.L_12:
        /*000c*/ 	.byte	0x04, 0x11
        /*000e*/ 	.short	(.L_14 - .L_13)
	.align		4
.L_13:
        /*0010*/ 	.word	index@(_ZN7cutlass13device_kernelINS_4gemm6kernel13GemmUniversalIN4cute5tupleIJiiiiEEENS1_10collective13CollectiveMmaINS1_37MainloopSm90TmaGmmaWarpSpecializedFP8ILi14ENS5_IJNS4_1CILi2EEENSA_ILi4EEENSA_ILi1EEEEEENS1_32KernelTmaWarpSpecializedPingpongEEENS5_IJNSA_ILi64EEESH_NSA_ILi128EEEEEENS_12float_e5m2_tENS5_IJlSD_lEEESK_SL_NS4_8TiledMMAINS4_8MMA_AtomIJNS4_4SM904GMMA30MMA_64x64x32_F32E5M2E5M2_SS_TNILNSP_7ScaleInE1ELSR_1EEEEEENS4_6LayoutINS5_IJSD_SD_SD_EEENS5_IJNSA_ILi0EEESW_SW_EEEEENS5_IJNS4_10UnderscoreESZ_SZ_EEEEENS4_23SM90_TMA_LOAD_MULTICASTENS4_14ComposedLayoutINS4_7SwizzleILi3ELi4ELi3EEENS4_18smem_ptr_flag_bitsILi8EEENSU_INS5_IJNSA_ILi8EEESI_EEENS5_IJSI_SD_EEEEEEEvNS4_8identityES12_S1C_vS1D_EENS_8epilogue10collective6detail29Sm90TmaWarpSpecializedAdapterINS1G_15DefaultEpilogueISK_SL_SL_NS1F_6thread17LinearCombinationISK_Li1EffLNS1K_9ScaleType4KindE0ELNS_15FloatRoundStyleE2ESK_EENS1_15EpilogueDefaultEEEEEvvEEEEvNT_6ParamsE)
        /*0014*/ 	.word	0x00000000


	//----- nvinfo : EIATTR_MIN_STACK_SIZE
	.align		4
.L_14:
        /*0018*/ 	.byte	0x04, 0x12
        /*001a*/ 	.short	(.L_16 - .L_15)
	.align		4
.L_15:
        /*001c*/ 	.word	index@(_ZN7cutlass13device_kernelINS_4gemm6kernel13GemmUniversalIN4cute5tupleIJiiiiEEENS1_10collective13CollectiveMmaINS1_37MainloopSm90TmaGmmaWarpSpecializedFP8ILi14ENS5_IJNS4_1CILi2EEENSA_ILi4EEENSA_ILi1EEEEEENS1_32KernelTmaWarpSpecializedPingpongEEENS5_IJNSA_ILi64EEESH_NSA_ILi128EEEEEENS_12float_e5m2_tENS5_IJlSD_lEEESK_SL_NS4_8TiledMMAINS4_8MMA_AtomIJNS4_4SM904GMMA30MMA_64x64x32_F32E5M2E5M2_SS_TNILNSP_7ScaleInE1ELSR_1EEEEEENS4_6LayoutINS5_IJSD_SD_SD_EEENS5_IJNSA_ILi0EEESW_SW_EEEEENS5_IJNS4_10UnderscoreESZ_SZ_EEEEENS4_23SM90_TMA_LOAD_MULTICASTENS4_14ComposedLayoutINS4_7SwizzleILi3ELi4ELi3EEENS4_18smem_ptr_flag_bitsILi8EEENSU_INS5_IJNSA_ILi8EEESI_EEENS5_IJSI_SD_EEEEEEEvNS4_8identityES12_S1C_vS1D_EENS_8epilogue10collective6detail29Sm90TmaWarpSpecializedAdapterINS1G_15DefaultEpilogueISK_SL_SL_NS1F_6thread17LinearCombinationISK_Li1EffLNS1K_9ScaleType4KindE0ELNS_15FloatRoundStyleE2ESK_EENS1_15EpilogueDefaultEEEEEvvEEEEvNT_6ParamsE)
        /*0020*/ 	.word	0x00000000
.L_16:


//--------------------- .nv.compat                --------------------------
	.section	.nv.compat,"",@"SHT_CUDA_COMPAT_INFO"
	.align	4
        /*0000*/ 	.byte	0x02, 0x09, 0x01, 0x00, 0x02, 0x02, 0x04, 0x00, 0x02, 0x05, 0x05, 0x00, 0x03, 0x07, 0x01, 0x01
        /*0010*/ 	.byte	0x02, 0x03, 0x01, 0x00, 0x02, 0x06, 0x01, 0x00, 0x04, 0x0b, 0x08, 0x00, 0x00, 0x00, 0x00, 0x00
        /*0020*/ 	.byte	0x00, 0x00, 0x00, 0x00


//--------------------- .nv.info._ZN7cutlass13device_kernelINS_4gemm6kernel13GemmUniversalIN4cute5tupleIJiiiiEEENS1_10collective13CollectiveMmaINS1_37MainloopSm90TmaGmmaWarpSpecializedFP8ILi14ENS5_IJNS4_1CILi2EEENSA_ILi4EEENSA_ILi1EEEEEENS1_32KernelTmaWarpSpecializedPingpongEEENS5_IJNSA_ILi64EEESH_NSA_ILi128EEEEEENS_12float_e5m2_tENS5_IJlSD_lEEESK_SL_NS4_8TiledMMAINS4_8MMA_AtomIJNS4_4SM904GMMA30MMA_64x64x32_F32E5M2E5M2_SS_TNILNSP_7ScaleInE1ELSR_1EEEEEENS4_6LayoutINS5_IJSD_SD_SD_EEENS5_IJNSA_ILi0EEESW_SW_EEEEENS5_IJNS4_10UnderscoreESZ_SZ_EEEEENS4_23SM90_TMA_LOAD_MULTICASTENS4_14ComposedLayoutINS4_7SwizzleILi3ELi4ELi3EEENS4_18smem_ptr_flag_bitsILi8EEENSU_INS5_IJNSA_ILi8EEESI_EEENS5_IJSI_SD_EEEEEEEvNS4_8identityES12_S1C_vS1D_EENS_8epilogue10collective6detail29Sm90TmaWarpSpecializedAdapterINS1G_15DefaultEpilogueISK_SL_SL_NS1F_6thread17LinearCombinationISK_Li1EffLNS1K_9ScaleType4KindE0ELNS_15FloatRoundStyleE2ESK_EENS1_15EpilogueDefaultEEEEEvvEEEEvNT_6ParamsE --------------------------
	.section	.nv.info._ZN7cutlass13device_kernelINS_4gemm6kernel13GemmUniversalIN4cute5tupleIJiiiiEEENS1_10collective13CollectiveMmaINS1_37MainloopSm90TmaGmmaWarpSpecializedFP8ILi14ENS5_IJNS4_1CILi2EEENSA_ILi4EEENSA_ILi1EEEEEENS1_32KernelTmaWarpSpecializedPingpongEEENS5_IJNSA_ILi64EEESH_NSA_ILi128EEEEEENS_12float_e5m2_tENS5_IJlSD_lEEESK_SL_NS4_8TiledMMAINS4_8MMA_AtomIJNS4_4SM904GMMA30MMA_64x64x32_F32E5M2E5M2_SS_TNILNSP_7ScaleInE1ELSR_1EEEEEENS4_6LayoutINS5_IJSD_SD_SD_EEENS5_IJNSA_ILi0EEESW_SW_EEEEENS5_IJNS4_10UnderscoreESZ_SZ_EEEEENS4_23SM90_TMA_LOAD_MULTICASTENS4_14ComposedLayoutINS4_7SwizzleILi3ELi4ELi3EEENS4_18smem_ptr_flag_bitsILi8EEENSU_INS5_IJNSA_ILi8EEESI_EEENS5_IJSI_SD_EEEEEEEvNS4_8identityES12_S1C_vS1D_EENS_8epilogue10collective6detail29Sm90TmaWarpSpecializedAdapterINS1G_15DefaultEpilogueISK_SL_SL_NS1F_6thread17LinearCombinationISK_Li1EffLNS1K_9ScaleType4KindE0ELNS_15FloatRoundStyleE2ESK_EENS1_15EpilogueDefaultEEEEEvvEEEEvNT_6ParamsE,"",@"SHT_CUDA_INFO"
	.sectionflags	@""
	.align	4


	//----- nvinfo : EIATTR_CUDA_API_VERSION
	.align		4
        /*0000*/ 	.byte	0x04, 0x37
        /*0002*/ 	.short	(.L_18 - .L_17)
.L_17:
        /*0004*/ 	.word	0x00000082


	//----- nvinfo : EIATTR_KPARAM_INFO
	.align		4
.L_18:
        /*0008*/ 	.byte	0x04, 0x17
        /*000a*/ 	.short	(.L_20 - .L_19)
.L_19:
        /*000c*/ 	.word	0x00000000
        /*0010*/ 	.short	0x0000
        /*0012*/ 	.short	0x0070
        /*0014*/ 	.byte	0x00, 0xf0, 0x01, 0x10


	//----- nvinfo : EIATTR_SPARSE_MMA_MASK
	.align		4
.L_20:
        /*0018*/ 	.byte	0x03, 0x50
        /*001a*/ 	.short	0x0000


	//----- nvinfo : EIATTR_MAXREG_COUNT
	.align		4
        /*001c*/ 	.byte	0x03, 0x1b
        /*001e*/ 	.short	0x00a8


	//----- nvinfo : EIATTR_NUM_BARRIERS
	.align		4
        /*0020*/ 	.byte	0x02, 0x4c
        /*0022*/ 	.byte	0x01
	.zero		1


	//----- nvinfo : EIATTR_MERCURY_ISA_VERSION
	.align		4
        /*0024*/ 	.byte	0x03, 0x5f
        /*0026*/ 	.short	0x0101


	//----- nvinfo : EIATTR_INT_WARP_WIDE_INSTR_OFFSETS
	.align		4
        /*0028*/ 	.byte	0x04, 0x31
        /*002a*/ 	.short	(.L_22 - .L_21)


	//   ....[0]....
.L_21:
        /*002c*/ 	.word	0x00000620


	//   ....[1]....
        /*0030*/ 	.word	0x00000660


	//   ....[2]....
        /*0034*/ 	.word	0x000006a0


	//   ....[3]....
        /*0038*/ 	.word	0x00000740


	//   ....[4]....
        /*003c*/ 	.word	0x00000760


	//   ....[5]....
        /*0040*/ 	.word	0x000007c0


	//   ....[6]....
        /*0044*/ 	.word	0x000008b0


	//   ....[7]....
        /*0048*/ 	.word	0x00000900


	//----- nvinfo : EIATTR_COOP_GROUP_MASK_REGIDS
	.align		4
.L_22:
        /*004c*/ 	.byte	0x04, 0x29
        /*004e*/ 	.short	(.L_24 - .L_23)


	//   ....[0]....
.L_23:
        /*0050*/ 	.word	0xffffffff


	//   ....[1]....
        /*0054*/ 	.word	0xffffffff


	//   ....[2]....
        /*0058*/ 	.word	0xffffffff


	//   ....[3]....
        /*005c*/ 	.word	0xffffffff


	//   ....[4]....
        /*0060*/ 	.word	0xffffffff


	//   ....[5]....
        /*0064*/ 	.word	0xffffffff


	//   ....[6]....
        /*0068*/ 	.word	0xffffffff


	//----- nvinfo : EIATTR_COOP_GROUP_INSTR_OFFSETS
	.align		4
.L_24:
        /*006c*/ 	.byte	0x04, 0x28
        /*006e*/ 	.short	(.L_26 - .L_25)


	//   ....[0]....
.L_25:
        /*0070*/ 	.word	0x00000060


	//   ....[1]....
        /*0074*/ 	.word	0x00000070


	//   ....[2]....
        /*0078*/ 	.word	0x00000130


	//   ....[3]....
        /*007c*/ 	.word	0x00000430


	//   ....[4]....
        /*0080*/ 	.word	0x00000470


	//   ....[5]....
        /*0084*/ 	.word	0x000004f0


	//   ....[6]....
        /*0088*/ 	.word	0x00000ac0


	//----- nvinfo : EIATTR_REG_RECONFIG
	.align		4
.L_26:
        /*008c*/ 	.byte	0x01, 0x54
	.zero		2


	//----- nvinfo : EIATTR_MBARRIER_INSTR_OFFSETS
	.align		4
        /*0090*/ 	.byte	0x04, 0x39
        /*0092*/ 	.short	(.L_28 - .L_27)


	//   ....[0]....
.L_27:
        /*0094*/ 	.word	0x00000250
        /*0098*/ 	.word	0x000000ff
        /*009c*/ 	.word	0x00000000
        /*00a0*/ 	.short	0x0100
        /*00a2*/ 	.byte	0x08
	.zero		1


	//   ....[1]....
        /*00a4*/ 	.word	0x00000260
        /*00a8*/ 	.word	0x000000ff
        /*00ac*/ 	.word	0x00000070
        /*00b0*/ 	.short	0x0100
        /*00b2*/ 	.byte	0x08
	.zero		1


	//   ....[2]....
        /*00b4*/ 	.word	0x00000270
        /*00b8*/ 	.word	0x000000ff
        /*00bc*/ 	.word	0x00000008
        /*00c0*/ 	.short	0x0100
        /*00c2*/ 	.byte	0x08
	.zero		1


	//   ....[3]....
        /*00c4*/ 	.word	0x00000280
        /*00c8*/ 	.word	0x000000ff
        /*00cc*/ 	.word	0x00000078
        /*00d0*/ 	.short	0x0100
        /*00d2*/ 	.byte	0x08
	.zero		1


	//   ....[4]....
        /*00d4*/ 	.word	0x00000290
        /*00d8*/ 	.word	0x000000ff
        /*00dc*/ 	.word	0x00000010
        /*00e0*/ 	.short	0x0100
        /*00e2*/ 	.byte	0x08
	.zero		1


	//   ....[5]....
        /*00e4*/ 	.word	0x000002a0
        /*00e8*/ 	.word	0x000000ff
        /*00ec*/ 	.word	0x00000080
        /*00f0*/ 	.short	0x0100
        /*00f2*/ 	.byte	0x08
	.zero		1


	//   ....[6]....
        /*00f4*/ 	.word	0x000002b0
        /*00f8*/ 	.word	0x000000ff
        /*00fc*/ 	.word	0x00000018
        /*0100*/ 	.short	0x0100
        /*0102*/ 	.byte	0x08
	.zero		1


	//   ....[7]....
        /*0104*/ 	.word	0x000002c0
        /*0108*/ 	.word	0x000000ff
        /*010c*/ 	.word	0x00000088
        /*0110*/ 	.short	0x0100
        /*0112*/ 	.byte	0x08
	.zero		1


	//   ....[8]....
        /*0114*/ 	.word	0x000002d0
        /*0118*/ 	.word	0x000000ff
        /*011c*/ 	.word	0x00000020
        /*0120*/ 	.short	0x0100
        /*0122*/ 	.byte	0x08
	.zero		1


	//   ....[9]....
        /*0124*/ 	.word	0x000002e0
        /*0128*/ 	.word	0x000000ff
        /*012c*/ 	.word	0x00000090
        /*0130*/ 	.short	0x0100
        /*0132*/ 	.byte	0x08
	.zero		1


	//   ....[10]....
        /*0134*/ 	.word	0x000002f0
        /*0138*/ 	.word	0x000000ff
        /*013c*/ 	.word	0x00000028
        /*0140*/ 	.short	0x0100
        /*0142*/ 	.byte	0x08
	.zero		1


	//   ....[11]....
        /*0144*/ 	.word	0x00000300
        /*0148*/ 	.word	0x000000ff
        /*014c*/ 	.word	0x00000098
        /*0150*/ 	.short	0x0100
        /*0152*/ 	.byte	0x08
	.zero		1


	//   ....[12]....
        /*0154*/ 	.word	0x00000310
        /*0158*/ 	.word	0x000000ff
        /*015c*/ 	.word	0x00000030
        /*0160*/ 	.short	0x0100
        /*0162*/ 	.byte	0x08
	.zero		1


	//   ....[13]....
        /*0164*/ 	.word	0x00000320
        /*0168*/ 	.word	0x000000ff
        /*016c*/ 	.word	0x000000a0
        /*0170*/ 	.short	0x0100
        /*0172*/ 	.byte	0x08
	.zero		1


	//   ....[14]....
        /*0174*/ 	.word	0x00000330
        /*0178*/ 	.word	0x000000ff
        /*017c*/ 	.word	0x00000038
        /*0180*/ 	.short	0x0100
        /*0182*/ 	.byte	0x08
	.zero		1


	//   ....[15]....
        /*0184*/ 	.word	0x00000340
        /*0188*/ 	.word	0x000000ff
        /*018c*/ 	.word	0x000000a8
        /*0190*/ 	.short	0x0100
        /*0192*/ 	.byte	0x08
	.zero		1


	//   ....[16]....
        /*0194*/ 	.word	0x00000350
        /*0198*/ 	.word	0x000000ff
        /*019c*/ 	.word	0x00000040
        /*01a0*/ 	.short	0x0100
        /*01a2*/ 	.byte	0x08
	.zero		1


	//   ....[17]....
        /*01a4*/ 	.word	0x00000360
        /*01a8*/ 	.word	0x000000ff
        /*01ac*/ 	.word	0x000000b0
        /*01b0*/ 	.short	0x0100
        /*01b2*/ 	.byte	0x08
	.zero		1


	//   ....[18]....
        /*01b4*/ 	.word	0x00000370
        /*01b8*/ 	.word	0x000000ff
        /*01bc*/ 	.word	0x00000048
        /*01c0*/ 	.short	0x0100
        /*01c2*/ 	.byte	0x08
	.zero		1


	//   ....[19]....
        /*01c4*/ 	.word	0x00000380
        /*01c8*/ 	.word	0x000000ff
        /*01cc*/ 	.word	0x000000b8
        /*01d0*/ 	.short	0x0100
        /*01d2*/ 	.byte	0x08
	.zero		1


	//   ....[20]....
        /*01d4*/ 	.word	0x00000390
        /*01d8*/ 	.word	0x000000ff
        /*01dc*/ 	.word	0x00000050
        /*01e0*/ 	.short	0x0100
        /*01e2*/ 	.byte	0x08
	.zero		1


	//   ....[21]....
        /*01e4*/ 	.word	0x000003a0
        /*01e8*/ 	.word	0x000000ff
        /*01ec*/ 	.word	0x000000c0
        /*01f0*/ 	.short	0x0100
        /*01f2*/ 	.byte	0x08
	.zero		1


	//   ....[22]....
        /*01f4*/ 	.word	0x000003b0
        /*01f8*/ 	.word	0x000000ff
        /*01fc*/ 	.word	0x00000058
        /*0200*/ 	.short	0x0100
        /*0202*/ 	.byte	0x08
	.zero		1


	//   ....[23]....
        /*0204*/ 	.word	0x000003c0
        /*0208*/ 	.word	0x000000ff
        /*020c*/ 	.word	0x000000c8
        /*0210*/ 	.short	0x0100
        /*0212*/ 	.byte	0x08
	.zero		1


	//   ....[24]....
        /*0214*/ 	.word	0x000003d0
        /*0218*/ 	.word	0x000000ff
        /*021c*/ 	.word	0x00000060
        /*0220*/ 	.short	0x0100
        /*0222*/ 	.byte	0x08
	.zero		1


	//   ....[25]....
        /*0224*/ 	.word	0x000003e0
        /*0228*/ 	.word	0x000000ff
        /*022c*/ 	.word	0x000000d0
        /*0230*/ 	.short	0x0100
        /*0232*/ 	.byte	0x08
	.zero		1


	//   ....[26]....
        /*0234*/ 	.word	0x000003f0
        /*0238*/ 	.word	0x000000ff
        /*023c*/ 	.word	0x00000068
        /*0240*/ 	.short	0x0100
        /*0242*/ 	.byte	0x08
	.zero		1


	//   ....[27]....
        /*0244*/ 	.word	0x00000400
        /*0248*/ 	.word	0x000000ff
        /*024c*/ 	.word	0x000000d8
        /*0250*/ 	.short	0x0100
        /*0252*/ 	.byte	0x08
	.zero		1


	//   ....[28]....
        /*0254*/ 	.word	0x00000930
        /*0258*/ 	.word	0x000000ff
        /*025c*/ 	.word	0x00000110
        /*0260*/ 	.short	0x0100
        /*0262*/ 	.byte	0x08
	.zero		1


	//   ....[29]....
        /*0264*/ 	.word	0x000009d0
        /*0268*/ 	.word	0x000000ff
        /*026c*/ 	.word	0x00000118
        /*0270*/ 	.short	0x0100
        /*0272*/ 	.byte	0x08
	.zero		1


	//   ....[30]....
        /*0274*/ 	.word	0x00000a40
        /*0278*/ 	.word	0x000000ff
        /*027c*/ 	.word	0x000000f0
        /*0280*/ 	.short	0x0100
        /*0282*/ 	.byte	0x09
	.zero		1


	//   ....[31]....
        /*0284*/ 	.word	0x00000a50
        /*0288*/ 	.word	0x000000ff
        /*028c*/ 	.word	0x000000f8
        /*0290*/ 	.short	0x0100
        /*0292*/ 	.byte	0x09
	.zero		1


	//   ....[32]....
        /*0294*/ 	.word	0x00000a60
        /*0298*/ 	.word	0x000000ff
        /*029c*/ 	.word	0x00000100
        /*02a0*/ 	.short	0x0100
        /*02a2*/ 	.byte	0x09
	.zero		1


	//   ....[33]....
        /*02a4*/ 	.word	0x00000a70
        /*02a8*/ 	.word	0x000000ff
        /*02ac*/ 	.word	0x00000108
        /*02b0*/ 	.short	0x0100
        /*02b2*/ 	.byte	0x09
	.zero		1


	//   ....[34]....
        /*02b4*/ 	.word	0x00001860
        /*02b8*/ 	.word	0x000000ff
        /*02bc*/ 	.word	0xfffffff8
        /*02c0*/ 	.short	0x010a
        /*02c2*/ 	.byte	0x0b
	.zero		1


	//   ....[35]....
        /*02c4*/ 	.word	0x00001b30
        /*02c8*/ 	.word	0x000000ff
        /*02cc*/ 	.word	0x00000000
        /*02d0*/ 	.short	0x010a
        /*02d2*/ 	.byte	0x06
	.zero		1


	//   ....[36]....
        /*02d4*/ 	.word	0x00001b70
        /*02d8*/ 	.word	0x000000ff
        /*02dc*/ 	.word	0x00000000
        /*02e0*/ 	.short	0x010a
        /*02e2*/ 	.byte	0x06
	.zero		1


	//   ....[37]....
        /*02e4*/ 	.word	0x000021a0
        /*02e8*/ 	.word	0x000000ff
        /*02ec*/ 	.word	0x00000000
        /*02f0*/ 	.short	0x010a
        /*02f2*/ 	.byte	0x10
	.zero		1


	//   ....[38]....
        /*02f4*/ 	.word	0x000021e0
        /*02f8*/ 	.word	0x000000ff
        /*02fc*/ 	.word	0x00000000
        /*0300*/ 	.short	0x010a
        /*0302*/ 	.byte	0x10
	.zero		1


	//   ....[39]....
        /*0304*/ 	.word	0x00002680
        /*0308*/ 	.word	0x00000013
        /*030c*/ 	.word	0x00000000
        /*0310*/ 	.short	0x0101
        /*0312*/ 	.byte	0x3f
	.zero		1


	//   ....[40]....
        /*0314*/ 	.word	0x00002a00
        /*0318*/ 	.word	0x00000011
        /*031c*/ 	.word	0x00000000
        /*0320*/ 	.short	0x0101
        /*0322*/ 	.byte	0x17
	.zero		1


	//   ....[41]....
        /*0324*/ 	.word	0x00002b30
        /*0328*/ 	.word	0x00000010
        /*032c*/ 	.word	0x00000000
        /*0330*/ 	.short	0x0101
        /*0332*/ 	.byte	0x3f
	.zero		1


	//   ....[42]....
        /*0334*/ 	.word	0x00002bf0
        /*0338*/ 	.word	0x000000ff
        /*033c*/ 	.word	0x00000008
        /*0340*/ 	.short	0x010a
        /*0342*/ 	.byte	0x0b
	.zero		1


	//   ....[43]....
        /*0344*/ 	.word	0x00005460
        /*0348*/ 	.word	0x00000004
        /*034c*/ 	.word	0x00000000
        /*0350*/ 	.short	0x0101
        /*0352*/ 	.byte	0x17
	.zero		1


	//   ....[44]....
        /*0354*/ 	.word	0x00005e50
        /*0358*/ 	.word	0x00000013
        /*035c*/ 	.word	0x00000070
        /*0360*/ 	.short	0x010a
        /*0362*/ 	.byte	0x3f
	.zero		1


	//   ....[45]....
        /*0364*/ 	.word	0x00006210
        /*0368*/ 	.word	0x0000000a
        /*036c*/ 	.word	0x00000118
        /*0370*/ 	.short	0x0101
        /*0372*/ 	.byte	0x3f
	.zero		1


	//   ....[46]....
        /*0374*/ 	.word	0x00006970
        /*0378*/ 	.word	0x00000005
        /*037c*/ 	.word	0x00000000
        /*0380*/ 	.short	0x010a
        /*0382*/ 	.byte	0x3f
	.zero		1


	//   ....[47]....
        /*0384*/ 	.word	0x000069f0
        /*0388*/ 	.word	0x00000007
        /*038c*/ 	.word	0x00000000
        /*0390*/ 	.short	0x010a
        /*0392*/ 	.byte	0x3f
	.zero		1


	//   ....[48]....
        /*0394*/ 	.word	0x00006a80
        /*0398*/ 	.word	0x00000006
        /*039c*/ 	.word	0x00000000
        /*03a0*/ 	.short	0x010a
        /*03a2*/ 	.byte	0x3f
	.zero		1


	//   ....[49]....
        /*03a4*/ 	.word	0x00006b10
        /*03a8*/ 	.word	0x00000009
        /*03ac*/ 	.word	0x00000000
        /*03b0*/ 	.short	0x010a
        /*03b2*/ 	.byte	0x3f
	.zero		1


	//   ....[50]....
        /*03b4*/ 	.word	0x00006ba0
        /*03b8*/ 	.word	0x00000006
        /*03bc*/ 	.word	0x00000000
        /*03c0*/ 	.short	0x010a
        /*03c2*/ 	.byte	0x3f
	.zero		1


	//   ....[51]....
        /*03c4*/ 	.word	0x00006c30
        /*03c8*/ 	.word	0x00000009
        /*03cc*/ 	.word	0x00000000
        /*03d0*/ 	.short	0x010a
        /*03d2*/ 	.byte	0x3f
	.zero		1


	//   ....[52]....
        /*03d4*/ 	.word	0x00006cc0
        /*03d8*/ 	.word	0x00000006
        /*03dc*/ 	.word	0x00000000
        /*03e0*/ 	.short	0x010a
        /*03e2*/ 	.byte	0x3f
	.zero		1


	//   ....[53]....
        /*03e4*/ 	.word	0x00006d50
        /*03e8*/ 	.word	0x00000009
        /*03ec*/ 	.word	0x00000000
        /*03f0*/ 	.short	0x010a
        /*03f2*/ 	.byte	0x3f
	.zero		1


	//   ....[54]....
        /*03f4*/ 	.word	0x00006de0
        /*03f8*/ 	.word	0x00000006
        /*03fc*/ 	.word	0x00000000
        /*0400*/ 	.short	0x010a
        /*0402*/ 	.byte	0x3f
	.zero		1


	//   ....[55]....
        /*0404*/ 	.word	0x00006e70
        /*0408*/ 	.word	0x00000009
        /*040c*/ 	.word	0x00000000
        /*0410*/ 	.short	0x010a
        /*0412*/ 	.byte	0x3f
	.zero		1


	//   ....[56]....
        /*0414*/ 	.word	0x00006f00
        /*0418*/ 	.word	0x00000006
        /*041c*/ 	.word	0x00000000
        /*0420*/ 	.short	0x010a
        /*0422*/ 	.byte	0x3f
	.zero		1


	//   ....[57]....
        /*0424*/ 	.word	0x00006f90
        /*0428*/ 	.word	0x00000009
        /*042c*/ 	.word	0x00000000
        /*0430*/ 	.short	0x010a
        /*0432*/ 	.byte	0x3f
	.zero		1


	//   ....[58]....
        /*0434*/ 	.word	0x00007020
        /*0438*/ 	.word	0x00000006
        /*043c*/ 	.word	0x00000000
        /*0440*/ 	.short	0x010a
        /*0442*/ 	.byte	0x3f
	.zero		1


	//   ....[59]....
        /*0444*/ 	.word	0x000070b0
        /*0448*/ 	.word	0x00000003
        /*044c*/ 	.word	0x00000000
        /*0450*/ 	.short	0x010a
        /*0452*/ 	.byte	0x3f
	.zero		1


	//   ....[60]....
        /*0454*/ 	.word	0x00007120
        /*0458*/ 	.word	0x00000011
        /*045c*/ 	.word	0xfffffff8
        /*0460*/ 	.short	0x010a
        /*0462*/ 	.byte	0x3f
	.zero		1


	//   ....[61]....
        /*0464*/ 	.word	0x00007180
        /*0468*/ 	.word	0x00000011
        /*046c*/ 	.word	0x00000000
        /*0470*/ 	.short	0x010a
        /*0472*/ 	.byte	0x3f
	.zero		1


	//   ....[62]....
        /*0474*/ 	.word	0x000071e0
        /*0478*/ 	.word	0x00000013
        /*047c*/ 	.word	0x00000000
        /*0480*/ 	.short	0x010a
        /*0482*/ 	.byte	0x3f
	.zero		1


	//   ....[63]....
        /*0484*/ 	.word	0x00007240
        /*0488*/ 	.word	0x00000011
        /*048c*/ 	.word	0x00000008
        /*0490*/ 	.short	0x010a
        /*0492*/ 	.byte	0x3f
	.zero		1


	//   ....[64]....
        /*0494*/ 	.word	0x00007310
        /*0498*/ 	.word	0x00000013
        /*049c*/ 	.word	0x00000070
        /*04a0*/ 	.short	0x010a
        /*04a2*/ 	.byte	0x3f
	.zero		1


	//   ....[65]....
        /*04a4*/ 	.word	0x000073f0
        /*04a8*/ 	.word	0x00000005
        /*04ac*/ 	.word	0x00000000
        /*04b0*/ 	.short	0x010a
        /*04b2*/ 	.byte	0x3f
	.zero		1


	//   ....[66]....
        /*04b4*/ 	.word	0x00007440
        /*04b8*/ 	.word	0x00000007
        /*04bc*/ 	.word	0x00000000
        /*04c0*/ 	.short	0x010a
        /*04c2*/ 	.byte	0x3f
	.zero		1


	//   ....[67]....
        /*04c4*/ 	.word	0x00007490
        /*04c8*/ 	.word	0x00000006
        /*04cc*/ 	.word	0x00000000
        /*04d0*/ 	.short	0x010a
        /*04d2*/ 	.byte	0x3f
	.zero		1


	//   ....[68]....
        /*04d4*/ 	.word	0x000074e0
        /*04d8*/ 	.word	0x00000009
        /*04dc*/ 	.word	0x00000000
        /*04e0*/ 	.short	0x010a
        /*04e2*/ 	.byte	0x3f
	.zero		1


	//   ....[69]....
        /*04e4*/ 	.word	0x00007530
        /*04e8*/ 	.word	0x00000006
        /*04ec*/ 	.word	0x00000000
        /*04f0*/ 	.short	0x010a
        /*04f2*/ 	.byte	0x3f
	.zero		1


	//   ....[70]....
        /*04f4*/ 	.word	0x00007580
        /*04f8*/ 	.word	0x00000009
        /*04fc*/ 	.word	0x00000000
        /*0500*/ 	.short	0x010a
        /*0502*/ 	.byte	0x3f
	.zero		1


	//   ....[71]....
        /*0504*/ 	.word	0x000075d0
        /*0508*/ 	.word	0x00000006
        /*050c*/ 	.word	0x00000000
        /*0510*/ 	.short	0x010a
        /*0512*/ 	.byte	0x3f
	.zero		1


	//   ....[72]....
        /*0514*/ 	.word	0x00007620
        /*0518*/ 	.word	0x00000009
        /*051c*/ 	.word	0x00000000
        /*0520*/ 	.short	0x010a
        /*0522*/ 	.byte	0x3f
	.zero		1


	//   ....[73]....
        /*0524*/ 	.word	0x00007670
        /*0528*/ 	.word	0x00000006
        /*052c*/ 	.word	0x00000000
        /*0530*/ 	.short	0x010a
        /*0532*/ 	.byte	0x3f
	.zero		1


	//   ....[74]....
        /*0534*/ 	.word	0x000076c0
        /*0538*/ 	.word	0x00000009
        /*053c*/ 	.word	0x00000000
        /*0540*/ 	.short	0x010a
        /*0542*/ 	.byte	0x3f
	.zero		1


	//   ....[75]....
        /*0544*/ 	.word	0x00007710
        /*0548*/ 	.word	0x00000006
        /*054c*/ 	.word	0x00000000
        /*0550*/ 	.short	0x010a
        /*0552*/ 	.byte	0x3f
	.zero		1


	//   ....[76]....
        /*0554*/ 	.word	0x00007760
        /*0558*/ 	.word	0x00000009
        /*055c*/ 	.word	0x00000000
        /*0560*/ 	.short	0x010a
        /*0562*/ 	.byte	0x3f
	.zero		1


	//   ....[77]....
        /*0564*/ 	.word	0x000077b0
        /*0568*/ 	.word	0x00000006
        /*056c*/ 	.word	0x00000000
        /*0570*/ 	.short	0x010a
        /*0572*/ 	.byte	0x3f
	.zero		1


	//----- nvinfo : EIATTR_NUM_MBARRIERS
	.align		4
.L_28:
        /*0574*/ 	.byte	0x03, 0x38
        /*0576*/ 	.short	0x0022


	//----- nvinfo : EIATTR_EXIT_INSTR_OFFSETS
	.align		4
        /*0578*/ 	.byte	0x04, 0x1c
        /*057a*/ 	.short	(.L_30 - .L_29)


	//   ....[0]....
.L_29:
        /*057c*/ 	.word	0x00001520


	//   ....[1]....
        /*0580*/ 	.word	0x00001580


	//   ....[2]....
        /*0584*/ 	.word	0x00005a70


	//   ....[3]....
        /*0588*/ 	.word	0x00005aa0


	//   ....[4]....
        /*058c*/ 	.word	0x00007100


	//----- nvinfo : EIATTR_MAX_THREADS
	.align		4
.L_30:
        /*0590*/ 	.byte	0x04, 0x05
        /*0592*/ 	.short	(.L_32 - .L_31)
.L_31:
        /*0594*/ 	.word	0x00000180
        /*0598*/ 	.word	0x00000001
        /*059c*/ 	.word	0x00000001


	//----- nvinfo : EIATTR_CRS_STACK_SIZE
	.align		4
.L_32:
        /*05a0*/ 	.byte	0x04, 0x1e
        /*05a2*/ 	.short	(.L_34 - .L_33)
.L_33:
        /*05a4*/ 	.word	0x00000000


	//----- nvinfo : EIATTR_CBANK_PARAM_SIZE
	.align		4
.L_34:
        /*05a8*/ 	.byte	0x03, 0x19
        /*05aa*/ 	.short	0x0470


	//----- nvinfo : EIATTR_PARAM_CBANK
	.align		4
        /*05ac*/ 	.byte	0x04, 0x0a
        /*05ae*/ 	.short	(.L_36 - .L_35)
	.align		4
.L_35:
        /*05b0*/ 	.word	index@(.nv.constant0._ZN7cutlass13device_kernelINS_4gemm6kernel13GemmUniversalIN4cute5tupleIJiiiiEEENS1_10collective13CollectiveMmaINS1_37MainloopSm90TmaGmmaWarpSpecializedFP8ILi14ENS5_IJNS4_1CILi2EEENSA_ILi4EEENSA_ILi1EEEEEENS1_32KernelTmaWarpSpecializedPingpongEEENS5_IJNSA_ILi64EEESH_NSA_ILi128EEEEEENS_12float_e5m2_tENS5_IJlSD_lEEESK_SL_NS4_8TiledMMAINS4_8MMA_AtomIJNS4_4SM904GMMA30MMA_64x64x32_F32E5M2E5M2_SS_TNILNSP_7ScaleInE1ELSR_1EEEEEENS4_6LayoutINS5_IJSD_SD_SD_EEENS5_IJNSA_ILi0EEESW_SW_EEEEENS5_IJNS4_10UnderscoreESZ_SZ_EEEEENS4_23SM90_TMA_LOAD_MULTICASTENS4_14ComposedLayoutINS4_7SwizzleILi3ELi4ELi3EEENS4_18smem_ptr_flag_bitsILi8EEENSU_INS5_IJNSA_ILi8EEESI_EEENS5_IJSI_SD_EEEEEEEvNS4_8identityES12_S1C_vS1D_EENS_8epilogue10collective6detail29Sm90TmaWarpSpecializedAdapterINS1G_15DefaultEpilogueISK_SL_SL_NS1F_6thread17LinearCombinationISK_Li1EffLNS1K_9ScaleType4KindE0ELNS_15FloatRoundStyleE2ESK_EENS1_15EpilogueDefaultEEEEEvvEEEEvNT_6ParamsE)
        /*05b4*/ 	.short	0x0210
        /*05b6*/ 	.short	0x0470


	//----- nvinfo : EIATTR_SW_WAR
	.align		4
.L_36:
        /*05b8*/ 	.byte	0x04, 0x36
        /*05ba*/ 	.short	(.L_38 - .L_37)
.L_37:
        /*05bc*/ 	.word	0x00000008
.L_38:


//--------------------- .nv.callgraph             --------------------------
	.section	.nv.callgraph,"",@"SHT_CUDA_CALLGRAPH"
	.align	4
	.sectionentsize	8
	.align		4
        /*0000*/ 	.word	0x00000000
	.align		4
        /*0004*/ 	.word	0xffffffff
	.align		4
        /*0008*/ 	.word	0x00000000
	.align		4
        /*000c*/ 	.word	0xfffffffe
	.align		4
        /*0010*/ 	.word	0x00000000
	.align		4
        /*0014*/ 	.word	0xfffffffd
	.align		4
        /*0018*/ 	.word	0x00000000
	.align		4
        /*001c*/ 	.word	0xfffffffc


//--------------------- .nv.constant4             --------------------------
	.section	.nv.constant4,"a",@progbits
	.align	8
	.align		8
.nv.constant4:
        /*0000*/ 	.dword	_ZN40_INTERNAL_7a3951b9_4_k_cu_a65eeb66_275864cuda3std3__45__cpo5beginE
	.align		8
        /*0008*/ 	.dword	_ZN40_INTERNAL_7a3951b9_4_k_cu_a65eeb66_275864cuda3std3__45__cpo3endE
	.align		8
        /*0010*/ 	.dword	_ZN40_INTERNAL_7a3951b9_4_k_cu_a65eeb66_275864cuda3std3__45__cpo6cbeginE
	.align		8
        /*0018*/ 	.dword	_ZN40_INTERNAL_7a3951b9_4_k_cu_a65eeb66_275864cuda3std3__45__cpo4cendE
	.align		8
        /*0020*/ 	.dword	_ZN40_INTERNAL_7a3951b9_4_k_cu_a65eeb66_275864cuda3std3__442_GLOBAL__N__7a3951b9_4_k_cu_a65eeb66_275866ignoreE
	.align		8
        /*0028*/ 	.dword	_ZN40_INTERNAL_7a3951b9_4_k_cu_a65eeb66_275864cuda3std3__419piecewise_constructE
	.align		8
        /*0030*/ 	.dword	_ZN40_INTERNAL_7a3951b9_4_k_cu_a65eeb66_275864cuda3std3__48in_placeE
	.align		8
        /*0038*/ 	.dword	_ZN40_INTERNAL_7a3951b9_4_k_cu_a65eeb66_275864cuda3std6ranges3__45__cpo4swapE
	.align		8
        /*0040*/ 	.dword	_ZN40_INTERNAL_7a3951b9_4_k_cu_a65eeb66_275864cuda3std6ranges3__45__cpo9iter_moveE
	.align		8
        /*0048*/ 	.dword	_ZN40_INTERNAL_7a3951b9_4_k_cu_a65eeb66_275864cute7productE
	.align		8
        /*0050*/ 	.dword	_ZN40_INTERNAL_7a3951b9_4_k_cu_a65eeb66_275864cute1_E


//--------------------- .text._ZN7cutlass13device_kernelINS_4gemm6kernel13GemmUniversalIN4cute5tupleIJiiiiEEENS1_10collective13CollectiveMmaINS1_37MainloopSm90TmaGmmaWarpSpecializedFP8ILi14ENS5_IJNS4_1CILi2EEENSA_ILi4EEENSA_ILi1EEEEEENS1_32KernelTmaWarpSpecializedPingpongEEENS5_IJNSA_ILi64EEESH_NSA_ILi128EEEEEENS_12float_e5m2_tENS5_IJlSD_lEEESK_SL_NS4_8TiledMMAINS4_8MMA_AtomIJNS4_4SM904GMMA30MMA_64x64x32_F32E5M2E5M2_SS_TNILNSP_7ScaleInE1ELSR_1EEEEEENS4_6LayoutINS5_IJSD_SD_SD_EEENS5_IJNSA_ILi0EEESW_SW_EEEEENS5_IJNS4_10UnderscoreESZ_SZ_EEEEENS4_23SM90_TMA_LOAD_MULTICASTENS4_14ComposedLayoutINS4_7SwizzleILi3ELi4ELi3EEENS4_18smem_ptr_flag_bitsILi8EEENSU_INS5_IJNSA_ILi8EEESI_EEENS5_IJSI_SD_EEEEEEEvNS4_8identityES12_S1C_vS1D_EENS_8epilogue10collective6detail29Sm90TmaWarpSpecializedAdapterINS1G_15DefaultEpilogueISK_SL_SL_NS1F_6thread17LinearCombinationISK_Li1EffLNS1K_9ScaleType4KindE0ELNS_15FloatRoundStyleE2ESK_EENS1_15EpilogueDefaultEEEEEvvEEEEvNT_6ParamsE --------------------------
	.section	.text._ZN7cutlass13device_kernelINS_4gemm6kernel13GemmUniversalIN4cute5tupleIJiiiiEEENS1_10collective13CollectiveMmaINS1_37MainloopSm90TmaGmmaWarpSpecializedFP8ILi14ENS5_IJNS4_1CILi2EEENSA_ILi4EEENSA_ILi1EEEEEENS1_32KernelTmaWarpSpecializedPingpongEEENS5_IJNSA_ILi64EEESH_NSA_ILi128EEEEEENS_12float_e5m2_tENS5_IJlSD_lEEESK_SL_NS4_8TiledMMAINS4_8MMA_AtomIJNS4_4SM904GMMA30MMA_64x64x32_F32E5M2E5M2_SS_TNILNSP_7ScaleInE1ELSR_1EEEEEENS4_6LayoutINS5_IJSD_SD_SD_EEENS5_IJNSA_ILi0EEESW_SW_EEEEENS5_IJNS4_10UnderscoreESZ_SZ_EEEEENS4_23SM90_TMA_LOAD_MULTICASTENS4_14ComposedLayoutINS4_7SwizzleILi3ELi4ELi3EEENS4_18smem_ptr_flag_bitsILi8EEENSU_INS5_IJNSA_ILi8EEESI_EEENS5_IJSI_SD_EEEEEEEvNS4_8identityES12_S1C_vS1D_EENS_8epilogue10collective6detail29Sm90TmaWarpSpecializedAdapterINS1G_15DefaultEpilogueISK_SL_SL_NS1F_6thread17LinearCombinationISK_Li1EffLNS1K_9ScaleType4KindE0ELNS_15FloatRoundStyleE2ESK_EENS1_15EpilogueDefaultEEEEEvvEEEEvNT_6ParamsE,"ax",@progbits
	.align	128
.text._ZN7cutlass13device_kernelINS_4gemm6kernel13GemmUniversalIN4cute5tupleIJiiiiEEENS1_10collective13CollectiveMmaINS1_37MainloopSm90TmaGmmaWarpSpecializedFP8ILi14ENS5_IJNS4_1CILi2EEENSA_ILi4EEENSA_ILi1EEEEEENS1_32KernelTmaWarpSpecializedPingpongEEENS5_IJNSA_ILi64EEESH_NSA_ILi128EEEEEENS_12float_e5m2_tENS5_IJlSD_lEEESK_SL_NS4_8TiledMMAINS4_8MMA_AtomIJNS4_4SM904GMMA30MMA_64x64x32_F32E5M2E5M2_SS_TNILNSP_7ScaleInE1ELSR_1EEEEEENS4_6LayoutINS5_IJSD_SD_SD_EEENS5_IJNSA_ILi0EEESW_SW_EEEEENS5_IJNS4_10UnderscoreESZ_SZ_EEEEENS4_23SM90_TMA_LOAD_MULTICASTENS4_14ComposedLayoutINS4_7SwizzleILi3ELi4ELi3EEENS4_18smem_ptr_flag_bitsILi8EEENSU_INS5_IJNSA_ILi8EEESI_EEENS5_IJSI_SD_EEEEEEEvNS4_8identityES12_S1C_vS1D_EENS_8epilogue10collective6detail29Sm90TmaWarpSpecializedAdapterINS1G_15DefaultEpilogueISK_SL_SL_NS1F_6thread17LinearCombinationISK_Li1EffLNS1K_9ScaleType4KindE0ELNS_15FloatRoundStyleE2ESK_EENS1_15EpilogueDefaultEEEEEvvEEEEvNT_6ParamsE:
        .type           _ZN7cutlass13device_kernelINS_4gemm6kernel13GemmUniversalIN4cute5tupleIJiiiiEEENS1_10collective13CollectiveMmaINS1_37MainloopSm90TmaGmmaWarpSpecializedFP8ILi14ENS5_IJNS4_1CILi2EEENSA_ILi4EEENSA_ILi1EEEEEENS1_32KernelTmaWarpSpecializedPingpongEEENS5_IJNSA_ILi64EEESH_NSA_ILi128EEEEEENS_12float_e5m2_tENS5_IJlSD_lEEESK_SL_NS4_8TiledMMAINS4_8MMA_AtomIJNS4_4SM904GMMA30MMA_64x64x32_F32E5M2E5M2_SS_TNILNSP_7ScaleInE1ELSR_1EEEEEENS4_6LayoutINS5_IJSD_SD_SD_EEENS5_IJNSA_ILi0EEESW_SW_EEEEENS5_IJNS4_10UnderscoreESZ_SZ_EEEEENS4_23SM90_TMA_LOAD_MULTICASTENS4_14ComposedLayoutINS4_7SwizzleILi3ELi4ELi3EEENS4_18smem_ptr_flag_bitsILi8EEENSU_INS5_IJNSA_ILi8EEESI_EEENS5_IJSI_SD_EEEEEEEvNS4_8identityES12_S1C_vS1D_EENS_8epilogue10collective6detail29Sm90TmaWarpSpecializedAdapterINS1G_15DefaultEpilogueISK_SL_SL_NS1F_6thread17LinearCombinationISK_Li1EffLNS1K_9ScaleType4KindE0ELNS_15FloatRoundStyleE2ESK_EENS1_15EpilogueDefaultEEEEEvvEEEEvNT_6ParamsE,@function
        .size           _ZN7cutlass13device_kernelINS_4gemm6kernel13GemmUniversalIN4cute5tupleIJiiiiEEENS1_10collective13CollectiveMmaINS1_37MainloopSm90TmaGmmaWarpSpecializedFP8ILi14ENS5_IJNS4_1CILi2EEENSA_ILi4EEENSA_ILi1EEEEEENS1_32KernelTmaWarpSpecializedPingpongEEENS5_IJNSA_ILi64EEESH_NSA_ILi128EEEEEENS_12float_e5m2_tENS5_IJlSD_lEEESK_SL_NS4_8TiledMMAINS4_8MMA_AtomIJNS4_4SM904GMMA30MMA_64x64x32_F32E5M2E5M2_SS_TNILNSP_7ScaleInE1ELSR_1EEEEEENS4_6LayoutINS5_IJSD_SD_SD_EEENS5_IJNSA_ILi0EEESW_SW_EEEEENS5_IJNS4_10UnderscoreESZ_SZ_EEEEENS4_23SM90_TMA_LOAD_MULTICASTENS4_14ComposedLayoutINS4_7SwizzleILi3ELi4ELi3EEENS4_18smem_ptr_flag_bitsILi8EEENSU_INS5_IJNSA_ILi8EEESI_EEENS5_IJSI_SD_EEEEEEEvNS4_8identityES12_S1C_vS1D_EENS_8epilogue10collective6detail29Sm90TmaWarpSpecializedAdapterINS1G_15DefaultEpilogueISK_SL_SL_NS1F_6thread17LinearCombinationISK_Li1EffLNS1K_9ScaleType4KindE0ELNS_15FloatRoundStyleE2ESK_EENS1_15EpilogueDefaultEEEEEvvEEEEvNT_6ParamsE,(.L_x_167 - _ZN7cutlass13device_kernelINS_4gemm6kernel13GemmUniversalIN4cute5tupleIJiiiiEEENS1_10collective13CollectiveMmaINS1_37MainloopSm90TmaGmmaWarpSpecializedFP8ILi14ENS5_IJNS4_1CILi2EEENSA_ILi4EEENSA_ILi1EEEEEENS1_32KernelTmaWarpSpecializedPingpongEEENS5_IJNSA_ILi64EEESH_NSA_ILi128EEEEEENS_12float_e5m2_tENS5_IJlSD_lEEESK_SL_NS4_8TiledMMAINS4_8MMA_AtomIJNS4_4SM904GMMA30MMA_64x64x32_F32E5M2E5M2_SS_TNILNSP_7ScaleInE1ELSR_1EEEEEENS4_6LayoutINS5_IJSD_SD_SD_EEENS5_IJNSA_ILi0EEESW_SW_EEEEENS5_IJNS4_10UnderscoreESZ_SZ_EEEEENS4_23SM90_TMA_LOAD_MULTICASTENS4_14ComposedLayoutINS4_7SwizzleILi3ELi4ELi3EEENS4_18smem_ptr_flag_bitsILi8EEENSU_INS5_IJNSA_ILi8EEESI_EEENS5_IJSI_SD_EEEEEEEvNS4_8identityES12_S1C_vS1D_EENS_8epilogue10collective6detail29Sm90TmaWarpSpecializedAdapterINS1G_15DefaultEpilogueISK_SL_SL_NS1F_6thread17LinearCombinationISK_Li1EffLNS1K_9ScaleType4KindE0ELNS_15FloatRoundStyleE2ESK_EENS1_15EpilogueDefaultEEEEEvvEEEEvNT_6ParamsE)
        .other          _ZN7cutlass13device_kernelINS_4gemm6kernel13GemmUniversalIN4cute5tupleIJiiiiEEENS1_10collective13CollectiveMmaINS1_37MainloopSm90TmaGmmaWarpSpecializedFP8ILi14ENS5_IJNS4_1CILi2EEENSA_ILi4EEENSA_ILi1EEEEEENS1_32KernelTmaWarpSpecializedPingpongEEENS5_IJNSA_ILi64EEESH_NSA_ILi128EEEEEENS_12float_e5m2_tENS5_IJlSD_lEEESK_SL_NS4_8TiledMMAINS4_8MMA_AtomIJNS4_4SM904GMMA30MMA_64x64x32_F32E5M2E5M2_SS_TNILNSP_7ScaleInE1ELSR_1EEEEEENS4_6LayoutINS5_IJSD_SD_SD_EEENS5_IJNSA_ILi0EEESW_SW_EEEEENS5_IJNS4_10UnderscoreESZ_SZ_EEEEENS4_23SM90_TMA_LOAD_MULTICASTENS4_14ComposedLayoutINS4_7SwizzleILi3ELi4ELi3EEENS4_18smem_ptr_flag_bitsILi8EEENSU_INS5_IJNSA_ILi8EEESI_EEENS5_IJSI_SD_EEEEEEEvNS4_8identityES12_S1C_vS1D_EENS_8epilogue10collective6detail29Sm90TmaWarpSpecializedAdapterINS1G_15DefaultEpilogueISK_SL_SL_NS1F_6thread17LinearCombinationISK_Li1EffLNS1K_9ScaleType4KindE0ELNS_15FloatRoundStyleE2ESK_EENS1_15EpilogueDefaultEEEEEvvEEEEvNT_6ParamsE,@"STO_CUDA_ENTRY STV_DEFAULT"
_ZN7cutlass13device_kernelINS_4gemm6kernel13GemmUniversalIN4cute5tupleIJiiiiEEENS1_10collective13CollectiveMmaINS1_37MainloopSm90TmaGmmaWarpSpecializedFP8ILi14ENS5_IJNS4_1CILi2EEENSA_ILi4EEENSA_ILi1EEEEEENS1_32KernelTmaWarpSpecializedPingpongEEENS5_IJNSA_ILi64EEESH_NSA_ILi128EEEEEENS_12float_e5m2_tENS5_IJlSD_lEEESK_SL_NS4_8TiledMMAINS4_8MMA_AtomIJNS4_4SM904GMMA30MMA_64x64x32_F32E5M2E5M2_SS_TNILNSP_7ScaleInE1ELSR_1EEEEEENS4_6LayoutINS5_IJSD_SD_SD_EEENS5_IJNSA_ILi0EEESW_SW_EEEEENS5_IJNS4_10UnderscoreESZ_SZ_EEEEENS4_23SM90_TMA_LOAD_MULTICASTENS4_14ComposedLayoutINS4_7SwizzleILi3ELi4ELi3EEENS4_18smem_ptr_flag_bitsILi8EEENSU_INS5_IJNSA_ILi8EEESI_EEENS5_IJSI_SD_EEEEEEEvNS4_8identityES12_S1C_vS1D_EENS_8epilogue10collective6detail29Sm90TmaWarpSpecializedAdapterINS1G_15DefaultEpilogueISK_SL_SL_NS1F_6thread17LinearCombinationISK_Li1EffLNS1K_9ScaleType4KindE0ELNS_15FloatRoundStyleE2ESK_EENS1_15EpilogueDefaultEEEEEvvEEEEvNT_6ParamsE:
[----:B------:R-:W-:Y:S01]  /*0000*/  LDC R1, c[0x0][0x28] ;  /* 0x00000a00ff017b82 */ /* 0x000fe20000000800 */
[----:B------:R-:W0:Y:S01]  /*0010*/  S2R R11, SR_TID.X ;  /* 0x00000000000b7919 */ /* 0x000e220000002100 */
[----:B------:R-:W-:Y:S01]  /*0020*/  ELECT P0, URZ, PT ;  /* 0x00000000003f782f */ /* 0x000fe20003800000 */
[----:B------:R-:W-:Y:S01]  /*0030*/  BSSY B0, `(.L_x_0) ;  /* 0x000000f000007945 */ /* 0x000fe20003800000 */
[--C-:B0-----:R-:W-:Y:S02]  /*0040*/  SHF.R.U32.HI R0, RZ, 0x5, R11.reuse ;  /* 0x00000005ff007819 */ /* 0x101fe4000001160b */
[----:B------:R-:W-:-:S03]  /*0050*/  SHF.R.U32.HI R5, RZ, 0x7, R11 ;  /* 0x00000007ff057819 */ /* 0x000fc6000001160b */
[----:B------:R-:W0:Y:S04]  /*0060*/  SHFL.IDX PT, R2, R0, RZ, 0x1f ;  /* 0x00001fff00027589 */ /* 0x000e2800000e0000 */
[----:B------:R1:W2:Y:S01]  /*0070*/  SHFL.IDX PT, R6, R5, RZ, 0x1f ;  /* 0x00001fff05067589 */ /* 0x0002a200000e0000 */
[----:B0-----:R-:W-:-:S13]  /*0080*/  ISETP.NE.OR P0, PT, R2, RZ, !P0 ;  /* 0x000000ff0200720c */ /* 0x001fda0004705670 */
[----:B-12---:R-:W-:Y:S05]  /*0090*/  @P0 BRA `(.L_x_1) ;  /* 0x0000000000200947 */ /* 0x006fea0003800000 */
[----:B------:R-:W-:Y:S02]  /*00a0*/  ULDC.64 UR4, c[0x0][0x198] ;  /* 0x0000660000047ab9 */ /* 0x000fe40000000a00 */
[----:B------:R-:W-:Y:S02]  /*00b0*/  UIADD3 UR6, UP0, UR4, 0xf0, URZ ;  /* 0x000000f004067890 */ /* 0x000fe4000ff1e03f */
[----:B------:R-:W-:Y:S02]  /*00c0*/  UIADD3 UR4, UP1, UR4, 0x1f0, URZ ;  /* 0x000001f004047890 */ /* 0x000fe4000ff3e03f */
[----:B------:R-:W-:Y:S02]  /*00d0*/  UIADD3.X UR7, URZ, UR5, URZ, UP0, !UPT ;  /* 0x000000053f077290 */ /* 0x000fe400087fe43f */
[----:B------:R-:W-:-:S07]  /*00e0*/  UIADD3.X UR5, URZ, UR5, URZ, UP1, !UPT ;  /* 0x000000053f057290 */ /* 0x000fce0008ffe43f */
[----:B------:R0:W-:Y:S02]  /*00f0*/  UTMACCTL.PF [UR6] ;  /* 0x00000000060079b9 */ /* 0x0001e40008040000 */
[----:B------:R0:W-:Y:S02]  /*0100*/  UTMACCTL.PF [UR4] ;  /* 0x00000000040079b9 */ /* 0x0001e40008040000 */
[----:B0-----:R-:W-:Y:S01]  /*0110*/  NOP ;  /* 0x0000000000007918 */ /* 0x001fe20000000000 */
.L_x_1:
[----:B------:R-:W-:Y:S05]  /*0120*/  BSYNC B0 ;  /* 0x0000000000007941 */ /* 0x000fea0003800000 */
.L_x_0:
[----:B------:R-:W0:Y:S02]  /*0130*/  SHFL.IDX PT, R7, R0, RZ, 0x1f ;  /* 0x00001fff00077589 */ /* 0x000e2400000e0000 */
[----:B0-----:R-:W-:-:S13]  /*0140*/  ISETP.NE.AND P0, PT, R7, RZ, PT ;  /* 0x000000ff0700720c */ /* 0x001fda0003f05270 */
[----:B------:R-:W-:Y:S05]  /*0150*/  @P0 BRA `(.L_x_2) ;  /* 0x0000000000b40947 */ /* 0x000fea0003800000 */
[----:B------:R-:W-:Y:S01]  /*0160*/  ELECT P0, URZ, PT ;  /* 0x00000000003f782f */ /* 0x000fe20003800000 */
[----:B------:R-:W-:-:S12]  /*0170*/  BSSY B0, `(.L_x_2) ;  /* 0x000002b000007945 */ /* 0x000fd80003800000 */
[----:B------:R-:W-:Y:S05]  /*0180*/  @!P0 BRA `(.L_x_3) ;  /* 0x0000000000a48947 */ /* 0x000fea0003800000 */
[----:B------:R-:W0:Y:S01]  /*0190*/  S2UR UR8, SR_CgaCtaId ;  /* 0x00000000000879c3 */ /* 0x000e220000008800 */
[----:B------:R-:W-:Y:S01]  /*01a0*/  UMOV UR4, 0x400 ;  /* 0x0000040000047882 */ /* 0x000fe20000000000 */
[----:B------:R-:W-:Y:S01]  /*01b0*/  UMOV UR5, 0x1 ;  /* 0x0000000100057882 */ /* 0x000fe20000000000 */
[----:B------:R-:W-:Y:S02]  /*01c0*/  UMOV UR6, 0x5 ;  /* 0x0000000500067882 */ /* 0x000fe40000000000 */
[----:B------:R-:W-:-:S04]  /*01d0*/  UIADD3 UR6, -UR6, 0x100000, URZ ;  /* 0x0010000006067890 */ /* 0x000fc8000fffe13f */
[----:B------:R-:W-:Y:S02]  /*01e0*/  USHF.L.U32 UR7, UR6, 0xb, URZ ;  /* 0x0000000b06077899 */ /* 0x000fe4000800063f */
[----:B------:R-:W-:Y:S02]  /*01f0*/  USHF.L.U32 UR6, UR6, 0x1, URZ ;  /* 0x0000000106067899 */ /* 0x000fe4000800063f */
[----:B0-----:R-:W-:Y:S02]  /*0200*/  ULEA UR8, UR8, UR4, 0x18 ;  /* 0x0000000408087291 */ /* 0x001fe4000f8ec03f */
[----:B------:R-:W-:-:S04]  /*0210*/  UIADD3 UR4, -UR5, 0x100000, URZ ;  /* 0x0010000005047890 */ /* 0x000fc8000fffe13f */
[----:B------:R-:W-:Y:S02]  /*0220*/  USHF.L.U32 UR5, UR4, 0xb, URZ ;  /* 0x0000000b04057899 */ /* 0x000fe4000800063f */
[----:B------:R-:W-:Y:S01]  /*0230*/  USHF.L.U32 UR4, UR4, 0x1, URZ ;  /* 0x0000000104047899 */ /* 0x000fe2000800063f */
[----:B------:R-:W0:Y:S11]  /*0240*/  FENCE.VIEW.ASYNC.S ;  /* 0x00000000000073c6 */ /* 0x000e360000000000 */
[----:B0-----:R0:W1:Y:S01]  /*0250*/  SYNCS.EXCH.64 URZ, [UR8], UR4 ;  /* 0x00000004083f75b2 */ /* 0x0010620008000100 */
[----:B------:R0:W2:Y:S01]  /*0260*/  SYNCS.EXCH.64 URZ, [UR8+0x70], UR6 ;  /* 0x00007006083f75b2 */ /* 0x0000a20008000100 */
[----:B------:R0:W3:Y:S01]  /*0270*/  SYNCS.EXCH.64 URZ, [UR8+0x8], UR4 ;  /* 0x00000804083f75b2 */ /* 0x0000e20008000100 */
[----:B------:R0:W4:Y:S01]  /*0280*/  SYNCS.EXCH.64 URZ, [UR8+0x78], UR6 ;  /* 0x00007806083f75b2 */ /* 0x0001220008000100 */
[----:B------:R0:W0:Y:S01]  /*0290*/  SYNCS.EXCH.64 URZ, [UR8+0x10], UR4 ;  /* 0x00001004083f75b2 */ /* 0x0000220008000100 */
        /* <DEDUP_REMOVED lines=23> */
[----:B-1234-:R-:W-:Y:S01]  /*0410*/  NOP ;  /* 0x0000000000007918 */ /* 0x01efe20000000000 */
.L_x_3:
[----:B0-----:R-:W-:Y:S05]  /*0420*/  BSYNC B0 ;  /* 0x0000000000007941 */ /* 0x001fea0003800000 */
.L_x_2:
[----:B------:R-:W0:Y:S01]  /*0430*/  SHFL.IDX PT, R3, R0, RZ, 0x1f ;  /* 0x00001fff00037589 */ /* 0x000e2200000e0000 */
[----:B------:R-:W-:Y:S01]  /*0440*/  SHF.R.S32.HI R4, RZ, 0x1f, R11 ;  /* 0x0000001fff047819 */ /* 0x000fe2000001140b */
[----:B------:R-:W1:Y:S01]  /*0450*/  S2UR UR13, SR_CTAID.X ;  /* 0x00000000000d79c3 */ /* 0x000e620000002500 */
[----:B------:R-:W-:Y:S01]  /*0460*/  ELECT P0, URZ, PT ;  /* 0x00000000003f782f */ /* 0x000fe20003800000 */
[----:B------:R2:W3:Y:S01]  /*0470*/  SHFL.IDX PT, R8, R0, RZ, 0x1f ;  /* 0x00001fff00087589 */ /* 0x0004e200000e0000 */
[----:B------:R-:W-:Y:S02]  /*0480*/  LEA.HI R4, R4, R11, RZ, 0x7 ;  /* 0x0000000b04047211 */ /* 0x000fe400078f38ff */
[----:B------:R-:W-:Y:S01]  /*0490*/  ELECT P1, URZ, PT ;  /* 0x00000000003f782f */ /* 0x000fe20003820000 */
[----:B------:R-:W-:Y:S01]  /*04a0*/  NOP ;  /* 0x0000000000007918 */ /* 0x000fe20000000000 */
[----:B------:R-:W4:Y:S01]  /*04b0*/  S2R R16, SR_CTAID.Y ;  /* 0x0000000000107919 */ /* 0x000f220000002600 */
[----:B------:R-:W-:Y:S01]  /*04c0*/  LOP3.LUT R4, R4, 0xffffff80, RZ, 0xc0, !PT ;  /* 0xffffff8004047812 */ /* 0x000fe200078ec0ff */
[----:B------:R-:W-:Y:S01]  /*04d0*/  ULDC UR4, c[0x0][0x150] ;  /* 0x0000540000047ab9 */ /* 0x000fe20000000800 */
[----:B------:R-:W5:Y:S01]  /*04e0*/  LDC R12, c[0x0][0x144] ;  /* 0x00005100ff0c7b82 */ /* 0x000f620000000800 */
[----:B------:R3:W5:Y:S01]  /*04f0*/  SHFL.IDX PT, R14, R5, RZ, 0x1f ;  /* 0x00001fff050e7589 */ /* 0x00076200000e0000 */
[----:B------:R-:W-:Y:S01]  /*0500*/  UMOV UR12, 0x80 ;  /* 0x00000080000c7882 */ /* 0x000fe20000000000 */
[----:B------:R-:W-:Y:S01]  /*0510*/  IMAD.IADD R10, R11, 0x1, -R4 ;  /* 0x000000010b0a7824 */ /* 0x000fe200078e0a04 */
[----:B------:R-:W-:Y:S01]  /*0520*/  NOP ;  /* 0x0000000000007918 */ /* 0x000fe20000000000 */
[C---:B------:R-:W-:Y:S01]  /*0530*/  VIADD R38, R6.reuse, 0xffffffff ;  /* 0xffffffff06267836 */ /* 0x040fe20000000000 */
[----:B------:R-:W-:-:S02]  /*0540*/  ISETP.NE.AND P5, PT, R6, RZ, PT ;  /* 0x000000ff0600720c */ /* 0x000fc40003fa5270 */
[----:B------:R-:W-:Y:S01]  /*0550*/  SHF.R.S32.HI R19, RZ, 0x1f, R10 ;  /* 0x0000001fff137819 */ /* 0x000fe2000001140a */
[----:B------:R-:W5:Y:S01]  /*0560*/  LDC R13, c[0x0][0x140] ;  /* 0x00005000ff0d7b82 */ /* 0x000f620000000800 */
[----:B------:R-:W-:Y:S02]  /*0570*/  ISETP.GE.U32.AND P6, PT, R38, 0x2, PT ;  /* 0x000000022600780c */ /* 0x000fe40003fc6070 */
[----:B0-----:R-:W-:Y:S02]  /*0580*/  ISETP.NE.OR P0, PT, R3, RZ, !P0 ;  /* 0x000000ff0300720c */ /* 0x001fe40004705670 */
[----:B------:R-:W-:Y:S02]  /*0590*/  LEA.HI R3, R19, R10, RZ, 0x3 ;  /* 0x0000000a13037211 */ /* 0x000fe400078f18ff */
[----:B-1----:R-:W-:Y:S01]  /*05a0*/  I2FP.F32.U32 R4, UR13 ;  /* 0x0000000d00047c45 */ /* 0x002fe20008201000 */
[----:B------:R-:W0:Y:S01]  /*05b0*/  LDC R27, c[0x0][0x148] ;  /* 0x00005200ff1b7b82 */ /* 0x000e220000000800 */
[----:B--2---:R-:W-:-:S02]  /*05c0*/  SHF.R.S32.HI R0, RZ, 0x3, R3 ;  /* 0x00000003ff007819 */ /* 0x004fc40000011403 */
[----:B---3--:R-:W-:Y:S01]  /*05d0*/  ISETP.NE.OR P1, PT, R8, RZ, !P1 ;  /* 0x000000ff0800720c */ /* 0x008fe20004f25670 */
[----:B------:R-:W-:Y:S01]  /*05e0*/  FMUL R9, R4, UR4 ;  /* 0x0000000404097c20 */ /* 0x000fe20008400000 */
[----:B------:R-:W-:Y:S01]  /*05f0*/  SHF.R.S32.HI R3, RZ, 0x1f, R3 ;  /* 0x0000001fff037819 */ /* 0x000fe20000011403 */
[----:B------:R-:W-:Y:S01]  /*0600*/  ULDC UR4, c[0x0][0x154] ;  /* 0x0000550000047ab9 */ /* 0x000fe20000000800 */
[----:B------:R-:W-:Y:S01]  /*0610*/  SHF.R.S32.HI R8, RZ, 0x1f, R7 ;  /* 0x0000001fff087819 */ /* 0x000fe20000011407 */
[----:B------:R-:W-:Y:S01]  /*0620*/  VOTEU.ALL UP1, P0 ;  /* 0x00000000003f7886 */ /* 0x000fe20000020000 */
[----:B------:R-:W-:Y:S01]  /*0630*/  LEA.HI R4, R3, R0, RZ, 0x2 ;  /* 0x0000000003047211 */ /* 0x000fe200078f10ff */
[----:B------:R-:W1:Y:S01]  /*0640*/  F2I.U32.TRUNC.NTZ R9, R9 ;  /* 0x0000000900097305 */ /* 0x000e62000020f000 */
[----:B------:R-:W-:Y:S01]  /*0650*/  LEA.HI R8, R8, R7, RZ, 0x2 ;  /* 0x0000000708087211 */ /* 0x000fe200078f10ff */
[----:B------:R-:W-:Y:S01]  /*0660*/  VOTEU.ALL UP0, P0 ;  /* 0x00000000003f7886 */ /* 0x000fe20000000000 */
[----:B------:R-:W-:Y:S01]  /*0670*/  SHF.R.S32.HI R3, RZ, 0x1f, R2 ;  /* 0x0000001fff037819 */ /* 0x000fe20000011402 */
[----:B------:R-:W2:Y:S01]  /*0680*/  @!UP1 S2UR UR7, SR_CgaCtaId ;  /* 0x00000000000799c3 */ /* 0x000ea20000008800 */
[----:B------:R-:W-:Y:S01]  /*0690*/  LOP3.LUT R5, R4, 0xfffffffc, RZ, 0xc0, !PT ;  /* 0xfffffffc04057812 */ /* 0x000fe200078ec0ff */
[----:B------:R-:W-:Y:S01]  /*06a0*/  VOTEU.ALL UP2, P1 ;  /* 0x00000000003f7886 */ /* 0x000fe20000840000 */
[----:B------:R-:W-:Y:S01]  /*06b0*/  LOP3.LUT R8, R8, 0x3ffffffc, RZ, 0xc0, !PT ;  /* 0x3ffffffc08087812 */ /* 0x000fe200078ec0ff */
[----:B------:R-:W-:Y:S01]  /*06c0*/  @!UP1 UMOV UR6, 0x400 ;  /* 0x0000040000069882 */ /* 0x000fe20000000000 */
[----:B------:R-:W-:Y:S01]  /*06d0*/  LEA.HI R3, R3, R2, RZ, 0x2 ;  /* 0x0000000203037211 */ /* 0x000fe200078f10ff */
[----:B------:R-:W-:Y:S01]  /*06e0*/  IMAD.IADD R5, R0, 0x1, -R5 ;  /* 0x0000000100057824 */ /* 0x000fe200078e0a05 */
[----:B------:R-:W-:Y:S01]  /*06f0*/  @!UP2 UMOV UR9, 0x400 ;  /* 0x000004000009a882 */ /* 0x000fe20000000000 */
[----:B------:R-:W-:Y:S01]  /*0700*/  IMAD.IADD R8, R7, 0x1, -R8 ;  /* 0x0000000107087824 */ /* 0x000fe200078e0a08 */
[----:B------:R-:W-:Y:S01]  /*0710*/  LOP3.LUT R3, R3, 0xfffffffc, RZ, 0xc0, !PT ;  /* 0xfffffffc03037812 */ /* 0x000fe200078ec0ff */
[----:B------:R-:W3:Y:S01]  /*0720*/  @!UP2 S2UR UR10, SR_CgaCtaId ;  /* 0x00000000000aa9c3 */ /* 0x000ee20000008800 */
[----:B-1----:R-:W-:Y:S01]  /*0730*/  IMAD.MOV R9, RZ, RZ, -R9 ;  /* 0x000000ffff097224 */ /* 0x002fe200078e0a09 */
[----:B------:R-:W-:Y:S01]  /*0740*/  VOTEU.ALL UP3, P1 ;  /* 0x00000000003f7886 */ /* 0x000fe20000860000 */
[----:B------:R-:W-:Y:S01]  /*0750*/  IMAD R5, R8, 0x4, R5 ;  /* 0x0000000408057824 */ /* 0x000fe200078e0205 */
[----:B------:R-:W-:Y:S01]  /*0760*/  VOTEU.ALL UP4, P1 ;  /* 0x00000000003f7886 */ /* 0x000fe20000880000 */
[----:B------:R-:W-:Y:S01]  /*0770*/  IMAD.IADD R18, R2, 0x1, -R3 ;  /* 0x0000000102127824 */ /* 0x000fe200078e0a03 */
[----:B----4-:R-:W-:Y:S01]  /*0780*/  I2FP.F32.U32 R2, R16 ;  /* 0x0000001000027245 */ /* 0x010fe20000201000 */
[----:B-----5:R-:W-:Y:S01]  /*0790*/  IMAD R25, R12, R9, UR13 ;  /* 0x0000000d0c197e24 */ /* 0x020fe2000f8e0209 */
[C---:B------:R-:W-:Y:S01]  /*07a0*/  LEA.HI R0, R5.reuse, R5, RZ, 0x1 ;  /* 0x0000000505007211 */ /* 0x040fe200078f08ff */
[C---:B------:R-:W-:Y:S01]  /*07b0*/  IMAD.SHL.U32 R12, R5.reuse, 0x4, RZ ;  /* 0x00000004050c7824 */ /* 0x040fe200078e00ff */
[----:B------:R-:W-:Y:S01]  /*07c0*/  VOTEU.ALL UP5, P1 ;  /* 0x00000000003f7886 */ /* 0x000fe200008a0000 */
[----:B------:R-:W-:Y:S01]  /*07d0*/  FMUL R2, R2, UR4 ;  /* 0x0000000402027c20 */ /* 0x000fe20008400000 */
[----:B------:R-:W-:Y:S01]  /*07e0*/  LOP3.LUT R0, R0, 0xfffffffe, RZ, 0xc0, !PT ;  /* 0xfffffffe00007812 */ /* 0x000fe200078ec0ff */
[----:B------:R-:W-:Y:S01]  /*07f0*/  UMOV UR4, 0x20 ;  /* 0x0000002000047882 */ /* 0x000fe20000000000 */
[----:B--2---:R-:W-:Y:S01]  /*0800*/  @!UP1 ULEA UR8, UR7, UR6, 0x18 ;  /* 0x0000000607089291 */ /* 0x004fe2000f8ec03f */
[----:B------:R-:W-:Y:S01]  /*0810*/  LOP3.LUT R12, R5, 0xc, R12, 0x78, !PT ;  /* 0x0000000c050c7812 */ /* 0x000fe200078e780c */
[----:B------:R-:W-:-:S04]  /*0820*/  @!UP1 UIADD3 UR4, -UR4, 0x100000, URZ ;  /* 0x0010000004049890 */ /* 0x000fc8000fffe13f */
[----:B------:R-:W-:Y:S02]  /*0830*/  @!UP1 USHF.L.U32 UR5, UR4, 0xb, URZ ;  /* 0x0000000b04059899 */ /* 0x000fe4000800063f */
[----:B------:R-:W-:Y:S01]  /*0840*/  @!UP1 USHF.L.U32 UR4, UR4, 0x1, URZ ;  /* 0x0000000104049899 */ /* 0x000fe2000800063f */
[----:B------:R-:W-:Y:S01]  /*0850*/  IMAD.IADD R0, R5, 0x1, -R0 ;  /* 0x0000000105007824 */ /* 0x000fe200078e0a00 */
[----:B------:R-:W1:Y:S01]  /*0860*/  F2I.U32.TRUNC.NTZ R2, R2 ;  /* 0x0000000200027305 */ /* 0x000e62000020f000 */
[----:B------:R-:W-:-:S04]  /*0870*/  @!UP2 UIADD3 UR6, -UR12, 0x100000, URZ ;  /* 0x001000000c06a890 */ /* 0x000fc8000fffe13f */
[----:B------:R-:W-:Y:S02]  /*0880*/  @!UP2 USHF.L.U32 UR7, UR6, 0xb, URZ ;  /* 0x0000000b0607a899 */ /* 0x000fe4000800063f */
[----:B------:R-:W-:Y:S01]  /*0890*/  @!UP2 USHF.L.U32 UR6, UR6, 0x1, URZ ;  /* 0x000000010606a899 */ /* 0x000fe2000800063f */
[----:B------:R-:W-:Y:S01]  /*08a0*/  ISETP.EQ.U32.AND P2, PT, R13, 0x1, PT ;  /* 0x000000010d00780c */ /* 0x000fe20003f42070 */
[----:B------:R-:W-:Y:S01]  /*08b0*/  VOTEU.ALL UP1, P0 ;  /* 0x00000000003f7886 */ /* 0x000fe20000020000 */
[----:B------:R-:W-:Y:S01]  /*08c0*/  ISETP.NE.AND P3, PT, R0, R25, PT ;  /* 0x000000190000720c */ /* 0x000fe20003f65270 */
[----:B------:R-:W-:Y:S01]  /*08d0*/  IMAD.MOV.U32 R13, RZ, RZ, 0x1 ;  /* 0x00000001ff0d7424 */ /* 0x000fe200078e00ff */
[----:B---3--:R-:W-:Y:S01]  /*08e0*/  @!UP2 ULEA UR9, UR10, UR9, 0x18 ;  /* 0x000000090a09a291 */ /* 0x008fe2000f8ec03f */
[----:B------:R-:W-:Y:S01]  /*08f0*/  LOP3.LUT P0, RZ, R10, 0x7, RZ, 0xc0, !PT ;  /* 0x000000070aff7812 */ /* 0x000fe2000780c0ff */
[----:B------:R-:W-:Y:S01]  /*0900*/  VOTEU.ALL UP2, P1 ;  /* 0x00000000003f7886 */ /* 0x000fe20000840000 */
[----:B------:R-:W-:Y:S01]  /*0910*/  ISETP.NE.AND P1, PT, R18, 0x3, PT ;  /* 0x000000031200780c */ /* 0x000fe20003f25270 */
[----:B------:R-:W2:Y:S02]  /*0920*/  FENCE.VIEW.ASYNC.S ;  /* 0x00000000000073c6 */ /* 0x000ea40000000000 */
[----:B--2---:R2:W3:Y:S01]  /*0930*/  @!UP0 SYNCS.EXCH.64 URZ, [UR8+0x110], UR4 ;  /* 0x00011004083f85b2 */ /* 0x0044e20008000100 */
[----:B------:R-:W-:-:S02]  /*0940*/  ISETP.LT.U32.AND P0, PT, R12, 0x8, !P0 ;  /* 0x000000080c00780c */ /* 0x000fc40004701070 */
[----:B------:R-:W-:Y:S01]  /*0950*/  ISETP.EQ.OR P1, PT, R18, RZ, !P1 ;  /* 0x000000ff1200720c */ /* 0x000fe20004f22670 */
[----:B-1----:R-:W-:Y:S01]  /*0960*/  IMAD.MOV R24, RZ, RZ, -R2 ;  /* 0x000000ffff187224 */ /* 0x002fe200078e0a02 */
[----:B------:R-:W-:Y:S02]  /*0970*/  R2UR UR11, R14 ;  /* 0x000000000e0b72ca */ /* 0x000fe400000e0000 */
[----:B------:R-:W-:Y:S01]  /*0980*/  @P3 LEA.HI R0, R12, R12, RZ, 0x1 ;  /* 0x0000000c0c003211 */ /* 0x000fe200078f08ff */
[----:B0-----:R-:W-:Y:S01]  /*0990*/  IMAD R3, R27, R24, R16 ;  /* 0x000000181b037224 */ /* 0x001fe200078e0210 */
[----:B------:R-:W-:Y:S02]  /*09a0*/  ISETP.EQ.AND P1, PT, R6, RZ, P1 ;  /* 0x000000ff0600720c */ /* 0x000fe40000f22270 */
[----:B------:R-:W-:Y:S02]  /*09b0*/  @P3 SHF.R.S32.HI R0, RZ, 0x1, R0 ;  /* 0x00000001ff003819 */ /* 0x000fe40000011400 */
[----:B------:R-:W-:Y:S01]  /*09c0*/  SEL R7, RZ, 0x1, !P1 ;  /* 0x00000001ff077807 */ /* 0x000fe20004800000 */
[----:B------:R2:W0:Y:S01]  /*09d0*/  @!UP1 SYNCS.EXCH.64 URZ, [UR8+0x118], UR4 ;  /* 0x00011804083f95b2 */ /* 0x0004220008000100 */
[----:B------:R-:W-:Y:S01]  /*09e0*/  @P3 ISETP.NE.AND P4, PT, R0, R3, PT ;  /* 0x000000030000320c */ /* 0x000fe20003f85270 */
[----:B------:R-:W-:Y:S01]  /*09f0*/  NOP ;  /* 0x0000000000007918 */ /* 0x000fe20000000000 */
[----:B------:R-:W-:-:S02]  /*0a00*/  SEL R0, RZ, 0x1, !P0 ;  /* 0x00000001ff007807 */ /* 0x000fc40004000000 */
[----:B------:R-:W-:Y:S02]  /*0a10*/  @P3 SEL R13, RZ, 0x1, P4 ;  /* 0x00000001ff0d3807 */ /* 0x000fe40002000000 */
[----:B------:R-:W-:Y:S02]  /*0a20*/  SEL R7, R7, 0x2, P6 ;  /* 0x0000000207077807 */ /* 0x000fe40003000000 */
[----:B------:R-:W-:Y:S01]  /*0a30*/  LOP3.LUT R13, R13, R0, RZ, 0xc0, !PT ;  /* 0x000000000d0d7212 */ /* 0x000fe200078ec0ff */
[----:B------:R2:W1:Y:S01]  /*0a40*/  @!UP2 SYNCS.EXCH.64 URZ, [UR9+0xf0], UR6 ;  /* 0x0000f006093fa5b2 */ /* 0x0004620008000100 */
[----:B------:R2:W4:Y:S01]  /*0a50*/  @!UP3 SYNCS.EXCH.64 URZ, [UR9+0xf8], UR6 ;  /* 0x0000f806093fb5b2 */ /* 0x0005220008000100 */
[----:B------:R2:W0:Y:S01]  /*0a60*/  @!UP4 SYNCS.EXCH.64 URZ, [UR9+0x100], UR6 ;  /* 0x00010006093fc5b2 */ /* 0x0004220008000100 */
[----:B------:R2:W0:Y:S01]  /*0a70*/  @!UP5 SYNCS.EXCH.64 URZ, [UR9+0x108], UR6 ;  /* 0x00010806093fd5b2 */ /* 0x0004220008000100 */
[----:B------:R-:W-:Y:S01]  /*0a80*/  NOP ;  /* 0x0000000000007918 */ /* 0x000fe20000000000 */
[----:B--23--:R-:W-:Y:S05]  /*0a90*/  @!P2 BRA `(.L_x_4) ;  /* 0x000000000008a947 */ /* 0x00cfea0003800000 */
[----:B01--4-:R-:W-:Y:S01]  /*0aa0*/  UCGABAR_ARV ;  /* 0x00000000000079c7 */ /* 0x013fe20008000000 */
[----:B------:R-:W-:Y:S05]  /*0ab0*/  BRA `(.L_x_5) ;  /* 0x0000000000047947 */ /* 0x000fea0003800000 */
.L_x_4:
[----:B01--4-:R-:W-:Y:S01]  /*0ac0*/  NOP ;  /* 0x0000000000007918 */ /* 0x013fe20000000000 */
.L_x_5:
[----:B------:R-:W-:Y:S01]  /*0ad0*/  ULDC.64 UR4, c[0x0][0x598] ;  /* 0x0001660000047ab9 */ /* 0x000fe20000000a00 */
[----:B------:R-:W-:Y:S01]  /*0ae0*/  ULDC.64 UR20, c[0x0][0x208] ;  /* 0x0000820000147ab9 */ /* 0x000fe20000000a00 */
[----:B------:R-:W-:-:S04]  /*0af0*/  ISETP.NE.U32.AND P0, PT, RZ, UR4, PT ;  /* 0x00000004ff007c0c */ /* 0x000fc8000bf05070 */
[----:B------:R-:W-:-:S13]  /*0b00*/  ISETP.NE.AND.EX P0, PT, RZ, UR5, PT, P0 ;  /* 0x00000005ff007c0c */ /* 0x000fda000bf05300 */
[----:B------:R-:W-:Y:S05]  /*0b10*/  @!P0 BRA `(.L_x_6) ;  /* 0x00000000001c8947 */ /* 0x000fea0003800000 */
[----:B------:R-:W0:Y:S02]  /*0b20*/  LDC.64 R2, c[0x0][0x598] ;  /* 0x00016600ff027b82 */ /* 0x000e240000000a00 */
[----:B0-----:R-:W2:Y:S02]  /*0b30*/  LDG.E.64 R2, desc[UR20][R2.64] ;  /* 0x0000001402027981 */ /* 0x001ea4000c1e1b00 */
[----:B--2---:R-:W-:-:S04]  /*0b40*/  ISETP.NE.U32.AND P0, PT, R2, RZ, PT ;  /* 0x000000ff0200720c */ /* 0x004fc80003f05070 */
[----:B------:R-:W-:-:S13]  /*0b50*/  ISETP.NE.AND.EX P0, PT, R3, RZ, PT, P0 ;  /* 0x000000ff0300720c */ /* 0x000fda0003f05300 */
[----:B------:R-:W-:Y:S05]  /*0b60*/  @!P0 BRA `(.L_x_6) ;  /* 0x0000000000088947 */ /* 0x000fea0003800000 */
[----:B------:R0:W5:Y:S01]  /*0b70*/  LD.E R14, desc[UR20][R2.64] ;  /* 0x00000014020e7980 */ /* 0x000162000c101900 */
[----:B------:R-:W-:Y:S05]  /*0b80*/  BRA `(.L_x_7) ;  /* 0x0000000000207947 */ /* 0x000fea0003800000 */
.L_x_6:
[----:B------:R-:W-:Y:S02]  /*0b90*/  ULDC.64 UR4, c[0x0][0x588] ;  /* 0x0001620000047ab9 */ /* 0x000fe40000000a00 */
[----:B------:R-:W-:-:S04]  /*0ba0*/  ISETP.NE.U32.AND P0, PT, RZ, UR4, PT ;  /* 0x00000004ff007c0c */ /* 0x000fc8000bf05070 */
[----:B------:R-:W-:-:S13]  /*0bb0*/  ISETP.NE.AND.EX P0, PT, RZ, UR5, PT, P0 ;  /* 0x00000005ff007c0c */ /* 0x000fda000bf05300 */
[----:B------:R-:W-:Y:S05]  /*0bc0*/  @!P0 BRA `(.L_x_8) ;  /* 0x00000000000c8947 */ /* 0x000fea0003800000 */
[----:B------:R-:W0:Y:S02]  /*0bd0*/  LDC.64 R14, c[0x0][0x588] ;  /* 0x00016200ff0e7b82 */ /* 0x000e240000000a00 */
[----:B0-----:R1:W5:Y:S01]  /*0be0*/  LDG.E R14, desc[UR20][R14.64] ;  /* 0x000000140e0e7981 */ /* 0x001362000c1e1900 */
[----:B------:R-:W-:Y:S05]  /*0bf0*/  BRA `(.L_x_7) ;  /* 0x0000000000047947 */ /* 0x000fea0003800000 */
.L_x_8:
[----:B------:R-:W2:Y:S02]  /*0c00*/  LDC R14, c[0x0][0x580] ;  /* 0x00016000ff0e7b82 */ /* 0x000ea40000000800 */
.L_x_7:
[----:B------:R-:W-:Y:S02]  /*0c10*/  ULDC.64 UR4, c[0x0][0x5a0] ;  /* 0x0001680000047ab9 */ /* 0x000fe40000000a00 */
[----:B------:R-:W-:-:S04]  /*0c20*/  ISETP.NE.U32.AND P0, PT, RZ, UR4, PT ;  /* 0x00000004ff007c0c */ /* 0x000fc8000bf05070 */
[----:B------:R-:W-:-:S13]  /*0c30*/  ISETP.NE.AND.EX P0, PT, RZ, UR5, PT, P0 ;  /* 0x00000005ff007c0c */ /* 0x000fda000bf05300 */
[----:B------:R-:W-:Y:S05]  /*0c40*/  @!P0 BRA `(.L_x_9) ;  /* 0x00000000001c8947 */ /* 0x000fea0003800000 */
[----:B0-----:R-:W0:Y:S02]  /*0c50*/  LDC.64 R2, c[0x0][0x5a0] ;  /* 0x00016800ff027b82 */ /* 0x001e240000000a00 */
[----:B0-----:R-:W3:Y:S02]  /*0c60*/  LDG.E.64 R2, desc[UR20][R2.64] ;  /* 0x0000001402027981 */ /* 0x001ee4000c1e1b00 */
[----:B---3--:R-:W-:-:S04]  /*0c70*/  ISETP.NE.U32.AND P0, PT, R2, RZ, PT ;  /* 0x000000ff0200720c */ /* 0x008fc80003f05070 */
[----:B------:R-:W-:-:S13]  /*0c80*/  ISETP.NE.AND.EX P0, PT, R3, RZ, PT, P0 ;  /* 0x000000ff0300720c */ /* 0x000fda0003f05300 */
[----:B------:R-:W-:Y:S05]  /*0c90*/  @!P0 BRA `(.L_x_9) ;  /* 0x0000000000088947 */ /* 0x000fea0003800000 */
[----:B-1----:R0:W5:Y:S01]  /*0ca0*/  LD.E R15, desc[UR20][R2.64] ;  /* 0x00000014020f7980 */ /* 0x002162000c101900 */
[----:B------:R-:W-:Y:S05]  /*0cb0*/  BRA `(.L_x_10) ;  /* 0x0000000000207947 */ /* 0x000fea0003800000 */
.L_x_9:
[----:B------:R-:W-:Y:S02]  /*0cc0*/  ULDC.64 UR4, c[0x0][0x590] ;  /* 0x0001640000047ab9 */ /* 0x000fe40000000a00 */
[----:B------:R-:W-:-:S04]  /*0cd0*/  ISETP.NE.U32.AND P0, PT, RZ, UR4, PT ;  /* 0x00000004ff007c0c */ /* 0x000fc8000bf05070 */
[----:B------:R-:W-:-:S13]  /*0ce0*/  ISETP.NE.AND.EX P0, PT, RZ, UR5, PT, P0 ;  /* 0x00000005ff007c0c */ /* 0x000fda000bf05300 */
[----:B------:R-:W-:Y:S05]  /*0cf0*/  @!P0 BRA `(.L_x_11) ;  /* 0x00000000000c8947 */ /* 0x000fea0003800000 */
[----:B0-----:R-:W1:Y:S02]  /*0d00*/  LDC.64 R2, c[0x0][0x590] ;  /* 0x00016400ff027b82 */ /* 0x001e640000000a00 */
[----:B-1----:R1:W5:Y:S01]  /*0d10*/  LDG.E R15, desc[UR20][R2.64] ;  /* 0x00000014020f7981 */ /* 0x002362000c1e1900 */
[----:B------:R-:W-:Y:S05]  /*0d20*/  BRA `(.L_x_10) ;  /* 0x0000000000047947 */ /* 0x000fea0003800000 */
.L_x_11:
[----:B-1----:R-:W3:Y:S02]  /*0d30*/  LDC R15, c[0x0][0x584] ;  /* 0x00016100ff0f7b82 */ /* 0x002ee40000000800 */
.L_x_10:
[----:B------:R-:W4:Y:S01]  /*0d40*/  LDC R0, c[0x0][0x65c] ;  /* 0x00019700ff007b82 */ /* 0x000f220000000800 */
[----:B------:R-:W-:Y:S01]  /*0d50*/  ULDC UR8, c[0x0][0x28c] ;  /* 0x0000a30000087ab9 */ /* 0x000fe20000000800 */
[----:B------:R-:W-:Y:S01]  /*0d60*/  ISETP.NE.AND P0, PT, R6, 0x2, PT ;  /* 0x000000020600780c */ /* 0x000fe20003f05270 */
[----:B------:R-:W-:Y:S01]  /*0d70*/  UIADD3 UR8, UR8, 0x7f, URZ ;  /* 0x0000007f08087890 */ /* 0x000fe2000fffe03f */
[----:B------:R-:W-:Y:S01]  /*0d80*/  IMAD.U32 R4, RZ, RZ, UR13 ;  /* 0x0000000dff047e24 */ /* 0x000fe2000f8e00ff */
[----:B------:R-:W-:Y:S01]  /*0d90*/  UMOV UR5, URZ ;  /* 0x0000003f00057c82 */ /* 0x000fe20008000000 */
[----:B------:R-:W-:Y:S01]  /*0da0*/  UMOV UR4, URZ ;  /* 0x0000003f00047c82 */ /* 0x000fe20008000000 */
[----:B------:R-:W-:-:S04]  /*0db0*/  USHF.R.S32.HI UR9, URZ, 0x1f, UR8 ;  /* 0x0000001f3f097899 */ /* 0x000fc80008011408 */
[----:B------:R-:W-:Y:S01]  /*0dc0*/  ULEA.HI UR9, UR9, UR8, URZ, 0x7 ;  /* 0x0000000809097291 */ /* 0x000fe2000f8f383f */
[----:B----4-:R-:W-:-:S13]  /*0dd0*/  ISETP.NE.AND P4, PT, R0, 0x1, PT ;  /* 0x000000010000780c */ /* 0x010fda0003f85270 */
[----:B01----:R-:W0:Y:S01]  /*0de0*/  @P4 LDC R3, c[0x0][0x10] ;  /* 0x00000400ff034b82 */ /* 0x003e220000000800 */
[----:B------:R-:W-:Y:S02]  /*0df0*/  @P4 IMAD.MOV.U32 R17, RZ, RZ, RZ ;  /* 0x000000ffff114224 */ /* 0x000fe400078e00ff */
[----:B------:R-:W-:-:S05]  /*0e00*/  @P4 IMAD.MOV.U32 R5, RZ, RZ, RZ ;  /* 0x000000ffff054224 */ /* 0x000fca00078e00ff */
[----:B------:R-:W1:Y:S01]  /*0e10*/  @!P4 LDC R9, c[0x0][0xc] ;  /* 0x00000300ff09cb82 */ /* 0x000e620000000800 */
[----:B------:R-:W-:Y:S01]  /*0e20*/  ULDC UR6, c[0x0][0xc] ;  /* 0x0000030000067ab9 */ /* 0x000fe20000000800 */
[----:B------:R-:W-:Y:S02]  /*0e30*/  ULDC UR7, c[0x0][0x10] ;  /* 0x0000040000077ab9 */ /* 0x000fe40000000800 */
[----:B------:R-:W-:-:S04]  /*0e40*/  UIMAD.WIDE.U32 UR6, UR6, UR7, URZ ;  /* 0x00000007060672a5 */ /* 0x000fc8000f8e003f */
[----:B------:R-:W4:Y:S01]  /*0e50*/  LDC R8, c[0x0][0x14] ;  /* 0x00000500ff087b82 */ /* 0x000f220000000800 */
[----:B0-----:R-:W-:Y:S01]  /*0e60*/  @P4 IMAD.WIDE.U32 R2, R3, UR13, R16 ;  /* 0x0000000d03024c25 */ /* 0x001fe2000f8e0010 */
[----:B------:R-:W-:-:S03]  /*0e70*/  USHF.R.S32.HI UR13, URZ, 0x7, UR9 ;  /* 0x000000073f0d7899 */ /* 0x000fc60008011409 */
[----:B------:R-:W-:Y:S02]  /*0e80*/  @P4 IMAD.IADD R3, R3, 0x1, R5 ;  /* 0x0000000103034824 */ /* 0x000fe400078e0205 */
[----:B------:R-:W-:Y:S02]  /*0e90*/  IMAD.MOV.U32 R5, RZ, RZ, RZ ;  /* 0x000000ffff057224 */ /* 0x000fe400078e00ff */
[----:B-1----:R-:W-:-:S04]  /*0ea0*/  @!P4 IMAD.WIDE.U32 R4, R16, R9, R4 ;  /* 0x000000091004c225 */ /* 0x002fc800078e0004 */
[----:B------:R-:W-:Y:S02]  /*0eb0*/  @!P4 IMAD.MOV.U32 R2, RZ, RZ, R4 ;  /* 0x000000ffff02c224 */ /* 0x000fe400078e0004 */
[C---:B----4-:R-:W-:Y:S02]  /*0ec0*/  IMAD R21, R8.reuse, UR7, RZ ;  /* 0x0000000708157c24 */ /* 0x050fe4000f8e02ff */
[----:B------:R-:W-:Y:S01]  /*0ed0*/  IMAD.WIDE.U32 R8, R8, UR6, RZ ;  /* 0x0000000608087c25 */ /* 0x000fe2000f8e00ff */
[----:B------:R-:W-:-:S03]  /*0ee0*/  ULDC.64 UR6, c[0x0][0x650] ;  /* 0x0001940000067ab9 */ /* 0x000fc60000000a00 */
[----:B------:R-:W-:Y:S02]  /*0ef0*/  @!P4 IMAD.MOV.U32 R3, RZ, RZ, R5 ;  /* 0x000000ffff03c224 */ /* 0x000fe400078e0005 */
[----:B------:R-:W-:Y:S01]  /*0f00*/  IMAD.IADD R0, R9, 0x1, R21 ;  /* 0x0000000109007824 */ /* 0x000fe200078e0215 */
[----:B------:R-:W-:Y:S06]  /*0f10*/  @P0 BRA `(.L_x_12) ;  /* 0x0000000000240947 */ /* 0x000fec0003800000 */
[----:B------:R-:W-:Y:S01]  /*0f20*/  USHF.R.U32.HI UR4, URZ, 0x1, UR13 ;  /* 0x000000013f047899 */ /* 0x000fe2000801160d */
[----:B------:R-:W-:Y:S01]  /*0f30*/  IADD3 R2, P0, R2, R8, RZ ;  /* 0x0000000802027210 */ /* 0x000fe20007f1e0ff */
[----:B------:R-:W-:Y:S02]  /*0f40*/  UISETP.GE.U32.AND UP0, UPT, UR13, 0xe, UPT ;  /* 0x0000000e0d00788c */ /* 0x000fe4000bf06070 */
[----:B------:R-:W-:Y:S02]  /*0f50*/  UIMAD.WIDE.U32 UR4, UR4, -0x6db6db6d, URZ ;  /* 0x92492493040478a5 */ /* 0x000fe4000f8e003f */
[----:B------:R-:W-:Y:S02]  /*0f60*/  IMAD.X R3, R0, 0x1, R3, P0 ;  /* 0x0000000100037824 */ /* 0x000fe400000e0603 */
[----:B------:R-:W-:-:S03]  /*0f70*/  USHF.R.U32.HI UR5, URZ, 0x2, UR5 ;  /* 0x000000023f057899 */ /* 0x000fc60008011605 */
[----:B------:R-:W-:Y:S02]  /*0f80*/  UMOV UR4, URZ ;  /* 0x0000003f00047c82 */ /* 0x000fe40008000000 */
[----:B------:R-:W-:Y:S02]  /*0f90*/  @UP0 ULOP3.LUT UR4, UR5, 0x1, URZ, 0xc0, !UPT ;  /* 0x0000000105040892 */ /* 0x000fe4000f8ec03f */
[----:B------:R-:W-:-:S12]  /*0fa0*/  UIMAD UR5, UR5, -0xe, UR13 ;  /* 0xfffffff2050578a4 */ /* 0x000fd8000f8e020d */
.L_x_12:
[----:B------:R-:W-:Y:S01]  /*0fb0*/  ISETP.GE.U32.AND P0, PT, R2, UR6, PT ;  /* 0x0000000602007c0c */ /* 0x000fe2000bf06070 */
[----:B------:R-:W-:Y:S01]  /*0fc0*/  IMAD.MOV.U32 R6, RZ, RZ, -0x1 ;  /* 0xffffffffff067424 */ /* 0x000fe200078e00ff */
[----:B------:R-:W-:Y:S01]  /*0fd0*/  PRMT R20, RZ, 0x7610, R20 ;  /* 0x00007610ff147816 */ /* 0x000fe20000000014 */
[----:B------:R-:W-:Y:S01]  /*0fe0*/  IMAD.MOV.U32 R4, RZ, RZ, -0x1 ;  /* 0xffffffffff047424 */ /* 0x000fe200078e00ff */
[----:B------:R-:W-:Y:S01]  /*0ff0*/  ISETP.GE.U32.AND.EX P0, PT, R3, UR7, PT, P0 ;  /* 0x0000000703007c0c */ /* 0x000fe2000bf06100 */
[----:B------:R-:W-:-:S12]  /*1000*/  IMAD.MOV.U32 R5, RZ, RZ, -0x1 ;  /* 0xffffffffff057424 */ /* 0x000fd800078e00ff */
[----:B------:R-:W-:Y:S05]  /*1010*/  @P0 BRA `(.L_x_13) ;  /* 0x0000000400240947 */ /* 0x000fea0003800000 */
[----:B------:R-:W0:Y:S01]  /*1020*/  LDC.64 R30, c[0x0][0x628] ;  /* 0x00018a00ff1e7b82 */ /* 0x000e220000000a00 */
[----:B------:R-:W-:Y:S02]  /*1030*/  IMAD.MOV.U32 R4, RZ, RZ, R2 ;  /* 0x000000ffff047224 */ /* 0x000fe400078e0002 */
[----:B------:R-:W-:-:S05]  /*1040*/  IMAD.MOV.U32 R5, RZ, RZ, R3 ;  /* 0x000000ffff057224 */ /* 0x000fca00078e0003 */
[----:B------:R-:W1:Y:S08]  /*1050*/  LDC R6, c[0x0][0x630] ;  /* 0x00018c00ff067b82 */ /* 0x000e700000000800 */
[----:B------:R-:W4:Y:S01]  /*1060*/  LDC.64 R32, c[0x0][0x620] ;  /* 0x00018800ff207b82 */ /* 0x000f220000000a00 */
[----:B0-----:R-:W-:-:S04]  /*1070*/  ISETP.NE.U32.AND P0, PT, R30, RZ, PT ;  /* 0x000000ff1e00720c */ /* 0x001fc80003f05070 */
[----:B------:R-:W-:-:S13]  /*1080*/  ISETP.NE.AND.EX P0, PT, R31, RZ, PT, P0 ;  /* 0x000000ff1f00720c */ /* 0x000fda0003f05300 */
[----:B-1--4-:R-:W-:Y:S05]  /*1090*/  @!P0 BRA `(.L_x_14) ;  /* 0x0000000000288947 */ /* 0x012fea0003800000 */
[----:B------:R-:W0:Y:S02]  /*10a0*/  LDC R23, c[0x0][0x634] ;  /* 0x00018d00ff177b82 */ /* 0x000e240000000800 */
[----:B0-----:R-:W-:-:S05]  /*10b0*/  IADD3 R23, P0, R2, R23, RZ ;  /* 0x0000001702177210 */ /* 0x001fca0007f1e0ff */
[----:B------:R-:W-:-:S04]  /*10c0*/  IMAD.X R29, RZ, RZ, R3, P0 ;  /* 0x000000ffff1d7224 */ /* 0x000fc800000e0603 */
[----:B------:R-:W-:-:S04]  /*10d0*/  IMAD.WIDE.U32 R4, R29, R30, RZ ;  /* 0x0000001e1d047225 */ /* 0x000fc800078e00ff */
[----:B------:R-:W-:-:S04]  /*10e0*/  IMAD.WIDE.U32 R20, P0, R23, R31, R4 ;  /* 0x0000001f17147225 */ /* 0x000fc80007800004 */
[----:B------:R-:W-:-:S04]  /*10f0*/  IMAD.WIDE.U32 R4, R23, R30, RZ ;  /* 0x0000001e17047225 */ /* 0x000fc800078e00ff */
[----:B------:R-:W-:Y:S01]  /*1100*/  IMAD.X R23, RZ, RZ, RZ, P0 ;  /* 0x000000ffff177224 */ /* 0x000fe200000e06ff */
[----:B------:R-:W-:Y:S01]  /*1110*/  IADD3 RZ, P0, R5, R20, RZ ;  /* 0x0000001405ff7210 */ /* 0x000fe20007f1e0ff */
[----:B------:R-:W-:-:S04]  /*1120*/  IMAD.MOV.U32 R22, RZ, RZ, R21 ;  /* 0x000000ffff167224 */ /* 0x000fc800078e0015 */
[----:B------:R-:W-:-:S08]  /*1130*/  IMAD.WIDE.U32.X R4, R29, R31, R22, P0 ;  /* 0x0000001f1d047225 */ /* 0x000fd000000e0416 */
.L_x_14:
[----:B------:R-:W0:Y:S01]  /*1140*/  LDC.64 R34, c[0x0][0x640] ;  /* 0x00019000ff227b82 */ /* 0x000e220000000a00 */
[-CC-:B------:R-:W-:Y:S01]  /*1150*/  SHF.R.U64 R36, R4, R6.reuse, R5.reuse ;  /* 0x0000000604247219 */ /* 0x180fe20000001205 */
[----:B------:R-:W-:Y:S01]  /*1160*/  IMAD.MOV.U32 R39, RZ, RZ, 0x1 ;  /* 0x00000001ff277424 */ /* 0x000fe200078e00ff */
[----:B------:R-:W-:Y:S02]  /*1170*/  SHF.R.U32.HI R4, RZ, R6, R5 ;  /* 0x00000006ff047219 */ /* 0x000fe40000011605 */
[----:B------:R-:W-:-:S03]  /*1180*/  IADD3 R21, P0, RZ, -R36, RZ ;  /* 0x80000024ff157210 */ /* 0x000fc60007f1e0ff */
[----:B------:R-:W1:Y:S02]  /*1190*/  LDC R20, c[0x0][0x618] ;  /* 0x00018600ff147b82 */ /* 0x000e640000000800 */
[----:B------:R-:W-:-:S04]  /*11a0*/  IMAD.X R5, RZ, RZ, ~R4, P0 ;  /* 0x000000ffff057224 */ /* 0x000fc800000e0e04 */
[-C--:B------:R-:W-:Y:S02]  /*11b0*/  IMAD R6, R5, R32.reuse, RZ ;  /* 0x0000002005067224 */ /* 0x080fe400078e02ff */
[----:B------:R-:W4:Y:S01]  /*11c0*/  LDC R23, c[0x0][0x608] ;  /* 0x00018200ff177b82 */ /* 0x000f220000000800 */
[----:B------:R-:W-:-:S04]  /*11d0*/  IMAD.WIDE.U32 R4, R21, R32, R2 ;  /* 0x0000002015047225 */ /* 0x000fc800078e0002 */
[----:B------:R-:W-:-:S03]  /*11e0*/  IMAD R21, R21, R33, R6 ;  /* 0x0000002115157224 */ /* 0x000fc600078e0206 */
[----:B------:R-:W2:Y:S01]  /*11f0*/  LDC R26, c[0x0][0x658] ;  /* 0x00019600ff1a7b82 */ /* 0x000ea20000000800 */
[----:B------:R-:W-:Y:S01]  /*1200*/  IMAD.IADD R5, R5, 0x1, R21 ;  /* 0x0000000105057824 */ /* 0x000fe200078e0215 */
[----:B0-----:R-:W-:Y:S01]  /*1210*/  ISETP.NE.U32.AND P0, PT, R34, RZ, PT ;  /* 0x000000ff2200720c */ /* 0x001fe20003f05070 */
[----:B------:R-:W-:-:S03]  /*1220*/  IMAD.MOV.U32 R21, RZ, RZ, -0x1 ;  /* 0xffffffffff157424 */ /* 0x000fc600078e00ff */
[----:B------:R-:W-:Y:S02]  /*1230*/  ISETP.NE.AND.EX P0, PT, R35, RZ, PT, P0 ;  /* 0x000000ff2300720c */ /* 0x000fe40003f05300 */
[----:B------:R-:W0:Y:S01]  /*1240*/  LDC R33, c[0x0][0x600] ;  /* 0x00018000ff217b82 */ /* 0x000e220000000800 */
[-CC-:B-1----:R-:W-:Y:S02]  /*1250*/  SHF.R.U64 R31, R4, R20.reuse, R5.reuse ;  /* 0x00000014041f7219 */ /* 0x182fe40000001205 */
[----:B------:R-:W-:-:S05]  /*1260*/  SHF.R.U32.HI R4, RZ, R20, R5 ;  /* 0x00000014ff047219 */ /* 0x000fca0000011605 */
[----:B------:R-:W1:Y:S01]  /*1270*/  LDC R28, c[0x0][0x648] ;  /* 0x00019200ff1c7b82 */ /* 0x000e620000000800 */
[-CC-:B----4-:R-:W-:Y:S02]  /*1280*/  SHF.R.U64 R41, R31, R23.reuse, R4.reuse ;  /* 0x000000171f297219 */ /* 0x190fe40000001204 */
[----:B------:R-:W-:-:S05]  /*1290*/  SHF.R.U32.HI R5, RZ, R23, R4 ;  /* 0x00000017ff057219 */ /* 0x000fca0000011604 */
[----:B------:R-:W4:Y:S01]  /*12a0*/  LDC R37, c[0x0][0x638] ;  /* 0x00018e00ff257b82 */ /* 0x000f220000000800 */
[-C--:B--2---:R-:W-:Y:S02]  /*12b0*/  SHF.L.U32 R4, R21, R26.reuse, RZ ;  /* 0x0000001a15047219 */ /* 0x084fe400000006ff */
[--C-:B------:R-:W-:Y:S02]  /*12c0*/  SHF.R.U64 R32, R41, R26, R5.reuse ;  /* 0x0000001a29207219 */ /* 0x100fe40000001205 */
[----:B------:R-:W-:Y:S02]  /*12d0*/  LOP3.LUT R6, RZ, R4, RZ, 0x33, !PT ;  /* 0x00000004ff067212 */ /* 0x000fe400078e33ff */
[----:B------:R-:W-:Y:S01]  /*12e0*/  SHF.R.U32.HI R5, RZ, R26, R5 ;  /* 0x0000001aff057219 */ /* 0x000fe20000011605 */
[----:B------:R-:W2:Y:S01]  /*12f0*/  LDC R30, c[0x0][0x610] ;  /* 0x00018400ff1e7b82 */ /* 0x000ea20000000800 */
[----:B------:R-:W-:Y:S01]  /*1300*/  IMAD.MOV.U32 R4, RZ, RZ, R32 ;  /* 0x000000ffff047224 */ /* 0x000fe200078e0020 */
[----:B------:R-:W-:Y:S06]  /*1310*/  @!P0 BRA `(.L_x_15) ;  /* 0x0000000000288947 */ /* 0x000fec0003800000 */
[----:B------:R-:W3:Y:S02]  /*1320*/  LDC R23, c[0x0][0x64c] ;  /* 0x00019300ff177b82 */ /* 0x000ee40000000800 */
[----:B---3--:R-:W-:-:S05]  /*1330*/  IADD3 R23, P0, R32, R23, RZ ;  /* 0x0000001720177210 */ /* 0x008fca0007f1e0ff */
        /* <DEDUP_REMOVED lines=8> */
.L_x_15:
[----:B-1----:R-:W-:Y:S01]  /*13c0*/  SHF.R.U64 R17, R4, R28, R5 ;  /* 0x0000001c04117219 */ /* 0x002fe20000001205 */
[----:B------:R-:W-:Y:S01]  /*13d0*/  @P4 IMAD R25, R27, R24, R16 ;  /* 0x000000181b194224 */ /* 0x000fe200078e0210 */
[----:B------:R-:W-:Y:S02]  /*13e0*/  SHF.L.U32 R4, R39, R26, RZ ;  /* 0x0000001a27047219 */ /* 0x000fe400000006ff */
[----:B------:R-:W-:Y:S01]  /*13f0*/  LOP3.LUT R5, R41, R6, RZ, 0xc0, !PT ;  /* 0x0000000629057212 */ /* 0x000fe200078ec0ff */
[----:B0-----:R-:W-:Y:S02]  /*1400*/  VIADD R6, R33, 0xffffffff ;  /* 0xffffffff21067836 */ /* 0x001fe40000000000 */
[----:B------:R-:W-:Y:S02]  /*1410*/  IMAD.MOV R20, RZ, RZ, -R17 ;  /* 0x000000ffff147224 */ /* 0x000fe400078e0a11 */
[----:B------:R-:W-:Y:S01]  /*1420*/  IMAD R16, R4, R17, R5 ;  /* 0x0000001104107224 */ /* 0x000fe200078e0205 */
[----:B------:R-:W-:Y:S01]  /*1430*/  LOP3.LUT R5, R31, R6, RZ, 0xc0, !PT ;  /* 0x000000061f057212 */ /* 0x000fe200078ec0ff */
[----:B----4-:R-:W-:-:S02]  /*1440*/  IMAD R4, R20, R37, R32 ;  /* 0x0000002514047224 */ /* 0x010fc400078e0220 */
[----:B--2---:R-:W-:Y:S02]  /*1450*/  IMAD R6, R16, R30, R25 ;  /* 0x0000001e10067224 */ /* 0x004fe400078e0219 */
[----:B------:R-:W-:Y:S02]  /*1460*/  IMAD R5, R4, R33, R5 ;  /* 0x0000002104057224 */ /* 0x000fe400078e0205 */
[----:B------:R-:W-:-:S03]  /*1470*/  IMAD.MOV.U32 R20, RZ, RZ, 0x1 ;  /* 0x00000001ff147424 */ /* 0x000fc600078e00ff */
[----:B------:R-:W-:Y:S02]  /*1480*/  SEL R4, R5, R6, !P4 ;  /* 0x0000000605047207 */ /* 0x000fe40006000000 */
[----:B------:R-:W-:Y:S01]  /*1490*/  SEL R6, R6, R5, !P4 ;  /* 0x0000000506067207 */ /* 0x000fe20006000000 */
[----:B------:R-:W-:-:S07]  /*14a0*/  IMAD.MOV.U32 R5, RZ, RZ, R36 ;  /* 0x000000ffff057224 */ /* 0x000fce00078e0024 */
.L_x_13:
[----:B------:R-:W-:Y:S05]  /*14b0*/  @!P2 BRA `(.L_x_16) ;  /* 0x00000000000ca947 */ /* 0x000fea0003800000 */
[----:B------:R-:W-:Y:S01]  /*14c0*/  UCGABAR_WAIT ;  /* 0x0000000000007dc7 */ /* 0x000fe20008000000 */
[----:B------:R-:W-:Y:S01]  /*14d0*/  CCTL.IVALL ;  /* 0x00000000ff00798f */ /* 0x000fe20002000000 */
[----:B------:R-:W-:Y:S05]  /*14e0*/  BRA `(.L_x_17) ;  /* 0x0000000000047947 */ /* 0x000fea0003800000 */
.L_x_16:
[----:B------:R-:W-:Y:S06]  /*14f0*/  BAR.SYNC.DEFER_BLOCKING 0x0 ;  /* 0x0000000000007b1d */ /* 0x000fec0000010000 */
.L_x_17:
[----:B------:R-:W-:Y:S05]  /*1500*/  @!P5 BRA `(.L_x_18) ;  /* 0x00000044005cd947 */ /* 0x000fea0003800000 */
[----:B------:R-:W-:-:S13]  /*1510*/  ISETP.GT.U32.AND P0, PT, R38, 0x1, PT ;  /* 0x000000012600780c */ /* 0x000fda0003f04070 */
[----:B------:R-:W-:Y:S05]  /*1520*/  @P0 EXIT ;  /* 0x000000000000094d */ /* 0x000fea0003800000 */
.L_x_19:
[----:B------:R-:W-:-:S08]  /*1530*/  NOP ;  /* 0x0000000000007918 */ /* 0x000fd00000000000 */
[----:B------:R-:W0:Y:S02]  /*1540*/  USETMAXREG.TRY_ALLOC.CTAPOOL UP0, 0xe8 ;  /* 0x000000e8000079c8 */ /* 0x000e240008000600 */
[----:B0-----:R-:W-:-:S13]  /*1550*/  PLOP3.LUT P0, PT, PT, PT, UP0, 0x80, 0x0 ;  /* 0x000000000000781c */ /* 0x001fda0003f0f008 */
[----:B------:R-:W-:Y:S05]  /*1560*/  @!P0 BRA `(.L_x_19) ;  /* 0xfffffffc00f08947 */ /* 0x000fea000383ffff */
[----:B------:R-:W-:-:S13]  /*1570*/  LOP3.LUT P0, RZ, R20, 0xff, RZ, 0xc0, !PT ;  /* 0x000000ff14ff7812 */ /* 0x000fda000780c0ff */
[----:B------:R-:W-:Y:S05]  /*1580*/  @!P0 EXIT ;  /* 0x000000000000894d */ /* 0x000fea0003800000 */
[----:B------:R-:W0:Y:S01]  /*1590*/  S2UR UR6, SR_CgaCtaId ;  /* 0x00000000000679c3 */ /* 0x000e220000008800 */
[CC--:B------:R-:W-:Y:S01]  /*15a0*/  LEA.HI R11, R19.reuse, R10.reuse, RZ, 0x2 ;  /* 0x0000000a130b7211 */ /* 0x0c0fe200078f10ff */
[----:B------:R-:W-:Y:S01]  /*15b0*/  UIADD3 UR7, UR11, -0x1, URZ ;  /* 0xffffffff0b077890 */ /* 0x000fe2000fffe03f */
[----:B------:R-:W-:Y:S01]  /*15c0*/  LEA.HI R19, R19, R10, RZ, 0x5 ;  /* 0x0000000a13137211 */ /* 0x000fe200078f28ff */
[----:B------:R-:W-:Y:S01]  /*15d0*/  UMOV UR9, 0x400 ;  /* 0x0000040000097882 */ /* 0x000fe20000000000 */
[--C-:B------:R-:W-:Y:S01]  /*15e0*/  SHF.R.S32.HI R16, RZ, 0x2, R11.reuse ;  /* 0x00000002ff107819 */ /* 0x100fe2000001140b */
[----:B------:R-:W-:Y:S01]  /*15f0*/  UISETP.LT.AND UP0, UPT, UR13, 0x1, UPT ;  /* 0x000000010d00788c */ /* 0x000fe2000bf01270 */
[----:B------:R-:W-:Y:S01]  /*1600*/  SHF.R.S32.HI R17, RZ, 0x1f, R11 ;  /* 0x0000001fff117819 */ /* 0x000fe2000001140b */
[----:B------:R-:W-:Y:S01]  /*1610*/  USHF.L.U32 UR22, UR13, 0x1, URZ ;  /* 0x000000010d167899 */ /* 0x000fe2000800063f */
[----:B------:R-:W-:Y:S01]  /*1620*/  SHF.R.S32.HI R19, RZ, 0x5, R19 ;  /* 0x00000005ff137819 */ /* 0x000fe20000011413 */
[----:B------:R-:W-:Y:S01]  /*1630*/  USEL UR10, UR13, 0x1, UP0 ;  /* 0x000000010d0a7887 */ /* 0x000fe20008000000 */
[----:B------:R-:W-:Y:S01]  /*1640*/  LEA.HI R17, R17, R16, RZ, 0x3 ;  /* 0x0000001011117211 */ /* 0x000fe200078f18ff */
[----:B------:R-:W-:Y:S01]  /*1650*/  UISETP.NE.AND UP0, UPT, UR7, URZ, UPT ;  /* 0x0000003f0700728c */ /* 0x000fe2000bf05270 */
[----:B------:R-:W-:Y:S01]  /*1660*/  LOP3.LUT R11, R11, 0xfffffffc, RZ, 0xc0, !PT ;  /* 0xfffffffc0b0b7812 */ /* 0x000fe200078ec0ff */
[----:B------:R-:W-:Y:S01]  /*1670*/  UIADD3 UR10, -UR10, UR13, URZ ;  /* 0x0000000d0a0a7290 */ /* 0x000fe2000fffe13f */
[----:B------:R-:W-:Y:S01]  /*1680*/  LOP3.LUT R17, R17, 0xfffffff8, RZ, 0xc0, !PT ;  /* 0xfffffff811117812 */ /* 0x000fe200078ec0ff */
[----:B------:R-:W-:Y:S01]  /*1690*/  USEL UR16, URZ, 0x1, UP0 ;  /* 0x000000013f107887 */ /* 0x000fe20008000000 */
[----:B------:R-:W-:Y:S01]  /*16a0*/  LOP3.LUT R88, R7, 0x1, RZ, 0xfc, !PT ;  /* 0x0000000107587812 */ /* 0x000fe200078efcff */
[----:B------:R-:W-:-:S02]  /*16b0*/  IMAD.IADD R20, R10, 0x1, -R11 ;  /* 0x000000010a147824 */ /* 0x000fc400078e0a0b */
[----:B------:R-:W-:Y:S02]  /*16c0*/  IMAD.IADD R16, R16, 0x1, -R17 ;  /* 0x0000000110107824 */ /* 0x000fe400078e0a11 */
[----:B------:R-:W-:Y:S01]  /*16d0*/  IMAD.U32 R89, RZ, RZ, UR16 ;  /* 0x00000010ff597e24 */ /* 0x000fe2000f8e00ff */
[----:B0-----:R-:W-:Y:S02]  /*16e0*/  ULEA UR9, UR6, UR9, 0x18 ;  /* 0x0000000906097291 */ /* 0x001fe4000f8ec03f */
[--C-:B------:R-:W-:Y:S01]  /*16f0*/  SHF.R.S32.HI R17, RZ, 0x1f, R16.reuse ;  /* 0x0000001fff117819 */ /* 0x100fe20000011410 */
[----:B------:R-:W-:Y:S01]  /*1700*/  USHF.L.U32 UR6, UR7, 0x3, URZ ;  /* 0x0000000307067899 */ /* 0x000fe2000800063f */
[C-C-:B------:R-:W-:Y:S01]  /*1710*/  IMAD R21, R19.reuse, -0x10, -R16.reuse ;  /* 0xfffffff013157824 */ /* 0x140fe200078e0a10 */
[----:B------:R-:W-:Y:S02]  /*1720*/  UIADD3 UR7, UR9, 0x200, URZ ;  /* 0x0000020009077890 */ /* 0x000fe4000fffe03f */
[----:B------:R-:W-:Y:S01]  /*1730*/  ULOP3.LUT UR6, UR6, 0x8, URZ, 0xc0, !UPT ;  /* 0x0000000806067892 */ /* 0x000fe2000f8ec03f */
[----:B------:R-:W-:Y:S01]  /*1740*/  IMAD.WIDE R10, R19, 0x10, R16 ;  /* 0x00000010130a7825 */ /* 0x000fe200078e0210 */
[----:B------:R-:W-:-:S02]  /*1750*/  UIADD3 UR8, UR9, 0x1c200, URZ ;  /* 0x0001c20009087890 */ /* 0x000fc4000fffe03f */
[----:B------:R-:W-:Y:S02]  /*1760*/  USHF.R.U32.HI UR7, URZ, 0x4, UR7 ;  /* 0x000000043f077899 */ /* 0x000fe40008011607 */
[----:B------:R-:W-:Y:S02]  /*1770*/  USHF.R.U32.HI UR8, URZ, 0x4, UR8 ;  /* 0x000000043f087899 */ /* 0x000fe40008011608 */
[----:B------:R-:W-:Y:S02]  /*1780*/  ULOP3.LUT UR24, UR6, 0x8, URZ, 0x3c, !UPT ;  /* 0x0000000806187892 */ /* 0x000fe4000f8e3c3f */
[----:B------:R-:W-:Y:S02]  /*1790*/  ULOP3.LUT UR12, UR6, 0x18, URZ, 0x3c, !UPT ;  /* 0x00000018060c7892 */ /* 0x000fe4000f8e3c3f */
[----:B------:R-:W-:Y:S01]  /*17a0*/  UIADD3 UR23, UR9, 0xf0, URZ ;  /* 0x000000f009177890 */ /* 0x000fe2000fffe03f */
[----:B------:R-:W-:Y:S01]  /*17b0*/  ULDC UR6, c[0x0][0x284] ;  /* 0x0000a10000067ab9 */ /* 0x000fe20000000800 */
[----:B------:R-:W-:Y:S01]  /*17c0*/  ULOP3.LUT UR7, UR7, 0x3fff, URZ, 0xc0, !UPT ;  /* 0x00003fff07077892 */ /* 0x000fe2000f8ec03f */
[----:B------:R-:W-:Y:S01]  /*17d0*/  VIADD R21, R21, UR6 ;  /* 0x0000000615157c36 */ /* 0x000fe20008000000 */
[----:B------:R-:W-:-:S02]  /*17e0*/  ULOP3.LUT UR8, UR8, 0x3fff, URZ, 0xc0, !UPT ;  /* 0x00003fff08087892 */ /* 0x000fc4000f8ec03f */
[----:B------:R-:W-:Y:S02]  /*17f0*/  ULEA UR11, UR11, UR23, 0x3 ;  /* 0x000000170b0b7291 */ /* 0x000fe4000f8e183f */
[----:B------:R-:W-:Y:S02]  /*1800*/  ULOP3.LUT UR14, UR7, 0x10000, URZ, 0xfc, !UPT ;  /* 0x00010000070e7892 */ /* 0x000fe4000f8efc3f */
[----:B------:R-:W-:-:S12]  /*1810*/  ULOP3.LUT UR15, UR8, 0x10000, URZ, 0xfc, !UPT ;  /* 0x00010000080f7892 */ /* 0x000fd8000f8efc3f */
.L_x_112:
[----:B------:R-:W-:Y:S01]  /*1820*/  SHF.L.U32 R16, R89, 0x1f, RZ ;  /* 0x0000001f59107819 */ /* 0x000fe200000006ff */
[----:B------:R-:W0:Y:S01]  /*1830*/  LDC R17, c[0x0][0x28c] ;  /* 0x0000a300ff117b82 */ /* 0x000e220000000800 */
[----:B------:R-:W-:Y:S01]  /*1840*/  UMOV UR6, URZ ;  /* 0x0000003f00067c82 */ /* 0x000fe20008000000 */
[----:B------:R-:W-:Y:S01]  /*1850*/  UMOV UR25, UR5 ;  /* 0x0000000500197c82 */ /* 0x000fe20008000000 */
[----:B-1----:R-:W1:Y:S01]  /*1860*/  SYNCS.PHASECHK.TRANS64.TRYWAIT P0, [UR11+-0x8], R16 ;  /* 0xfffff810ff0075a7 */ /* 0x002e62000800014b */
[----:B0-----:R-:W-:Y:S01]  /*1870*/  ISETP.GE.AND P1, PT, R17, 0x1, PT ;  /* 0x000000011100780c */ /* 0x001fe20003f26270 */
[----:B-1234-:R-:W-:-:S12]  /*1880*/  @!P0 BRA `(.L_x_20) ;  /* 0x0000005800208947 */ /* 0x01efd80003800000 */
.L_x_144:
[----:B------:R-:W-:Y:S01]  /*1890*/  UMOV UR7, URZ ;  /* 0x0000003f00077c82 */ /* 0x000fe20008000000 */
[----:B------:R-:W-:Y:S01]  /*18a0*/  UMOV UR8, URZ ;  /* 0x0000003f00087c82 */ /* 0x000fe20008000000 */
[----:B------:R-:W-:Y:S02]  /*18b0*/  CS2R R56, SRZ ;  /* 0x0000000000387805 */ /* 0x000fe4000001ff00 */
[----:B------:R-:W-:Y:S02]  /*18c0*/  CS2R R58, SRZ ;  /* 0x00000000003a7805 */ /* 0x000fe4000001ff00 */
[----:B------:R-:W-:Y:S02]  /*18d0*/  CS2R R60, SRZ ;  /* 0x00000000003c7805 */ /* 0x000fe4000001ff00 */
[----:B------:R-:W-:Y:S02]  /*18e0*/  CS2R R62, SRZ ;  /* 0x00000000003e7805 */ /* 0x000fe4000001ff00 */
[----:B------:R-:W-:-:S02]  /*18f0*/  CS2R R64, SRZ ;  /* 0x0000000000407805 */ /* 0x000fc4000001ff00 */
[----:B------:R-:W-:Y:S02]  /*1900*/  CS2R R66, SRZ ;  /* 0x0000000000427805 */ /* 0x000fe4000001ff00 */
        /* <DEDUP_REMOVED lines=9> */
[----:B------:R-:W-:Y:S01]  /*19a0*/  CS2R R86, SRZ ;  /* 0x0000000000567805 */ /* 0x000fe2000001ff00 */
[----:B------:R-:W-:Y:S01]  /*19b0*/  IMAD.U32 R22, RZ, RZ, UR4 ;  /* 0x00000004ff167e24 */ /* 0x000fe2000f8e00ff */
        /* <DEDUP_REMOVED lines=15> */
[----:B------:R-:W-:Y:S01]  /*1ab0*/  CS2R R54, SRZ ;  /* 0x0000000000367805 */ /* 0x000fe2000001ff00 */
[----:B------:R-:W-:Y:S06]  /*1ac0*/  @!P1 BRA `(.L_x_21) ;  /* 0x0000000400889947 */ /* 0x000fec0003800000 */
[----:B------:R-:W-:-:S13]  /*1ad0*/  ISETP.NE.AND P1, PT, R88, 0x3, PT ;  /* 0x000000035800780c */ /* 0x000fda0003f25270 */
[----:B------:R-:W-:Y:S05]  /*1ae0*/  @!P1 BRA `(.L_x_22) ;  /* 0x0000000000049947 */ /* 0x000fea0003800000 */
[----:B------:R-:W-:Y:S01]  /*1af0*/  BPT.TRAP 0x1 ;  /* 0x000000040000795c */ /* 0x000fe20000300000 */
.L_x_22:
[----:B------:R-:W-:Y:S01]  /*1b00*/  ULEA UR6, UR5, UR9, 0x3 ;  /* 0x0000000905067291 */ /* 0x000fe2000f8e183f */
[----:B0-----:R-:W-:-:S05]  /*1b10*/  IMAD.U32 R16, RZ, RZ, UR4 ;  /* 0x00000004ff107e24 */ /* 0x001fca000f8e00ff */
[----:B------:R-:W-:-:S04]  /*1b20*/  SHF.L.U32 R16, R16, 0x1f, RZ ;  /* 0x0000001f10107819 */ /* 0x000fc800000006ff */
[----:B------:R0:W1:Y:S01]  /*1b30*/  SYNCS.PHASECHK.TRANS64.TRYWAIT P0, [UR6], R16 ;  /* 0x00000010ff0075a7 */ /* 0x0000620008000146 */
[----:B------:R-:W-:Y:S05]  /*1b40*/  @!P1 BRA `(.L_x_23) ;  /* 0x0000000000049947 */ /* 0x000fea0003800000 */
[----:B------:R-:W-:Y:S01]  /*1b50*/  BPT.TRAP 0x1 ;  /* 0x000000040000795c */ /* 0x000fe20000300000 */
.L_x_23:
[----:B-1----:R-:W-:Y:S05]  /*1b60*/  @P0 BRA `(.L_x_24) ;  /* 0x0000000000080947 */ /* 0x002fea0003800000 */
[----:B------:R-:W1:Y:S02]  /*1b70*/  SYNCS.PHASECHK.TRANS64.TRYWAIT P0, [UR6], R16 ;  /* 0x00000010ff0075a7 */ /* 0x000e640008000146 */
[----:B-1----:R-:W-:Y:S05]  /*1b80*/  @!P0 BRA `(.L_x_25) ;  /* 0x0000005400788947 */ /* 0x002fea0003800000 */
.L_x_24:
[----:B------:R-:W-:Y:S01]  /*1b90*/  ULEA UR6, UR5, UR14, 0x9 ;  /* 0x0000000e05067291 */ /* 0x000fe2000f8e483f */
[----:B------:R-:W-:Y:S01]  /*1ba0*/  WARPGROUP.ARRIVE ;  /* 0x00000000000079c5 */ /* 0x000fe20000000000 */
[----:B------:R-:W-:Y:S01]  /*1bb0*/  ULEA UR7, UR5, UR15, 0x9 ;  /* 0x0000000f05077291 */ /* 0x000fe2000f8e483f */
[----:B------:R-:W-:Y:S01]  /*1bc0*/  CS2R R56, SRZ ;  /* 0x0000000000387805 */ /* 0x000fe2000001ff00 */
[----:B------:R-:W-:Y:S01]  /*1bd0*/  UMOV UR17, 0x40000040 ;  /* 0x4000004000117882 */ /* 0x000fe20000000000 */
[----:B------:R-:W-:Y:S01]  /*1be0*/  UMOV UR19, 0x40000040 ;  /* 0x4000004000137882 */ /* 0x000fe20000000000 */
[----:B------:R-:W-:Y:S01]  /*1bf0*/  CS2R R58, SRZ ;  /* 0x00000000003a7805 */ /* 0x000fe2000001ff00 */
[----:B------:R-:W-:Y:S01]  /*1c00*/  UMOV UR16, UR6 ;  /* 0x0000000600107c82 */ /* 0x000fe20008000000 */
[----:B------:R-:W-:Y:S01]  /*1c10*/  CS2R R60, SRZ ;  /* 0x00000000003c7805 */ /* 0x000fe2000001ff00 */
[----:B------:R-:W-:Y:S01]  /*1c20*/  UMOV UR18, UR7 ;  /* 0x0000000700127c82 */ /* 0x000fe20008000000 */
[----:B------:R-:W-:Y:S01]  /*1c30*/  CS2R R62, SRZ ;  /* 0x00000000003e7805 */ /* 0x000fe2000001ff00 */
[----:B------:R-:W-:Y:S01]  /*1c40*/  QGMMA.64x64x32.F32.E5M2.E5M2 R24, gdesc[UR16], RZ, !UPT ;  /* 0x00e00000101879f3 */ /* 0x000fe2000c7038ff */
[----:B------:R-:W-:Y:S01]  /*1c50*/  UIADD3 UR16, UR6, 0x2, URZ ;  /* 0x0000000206107890 */ /* 0x000fe2000fffe03f */
[----:B------:R-:W-:Y:S01]  /*1c60*/  CS2R R64, SRZ ;  /* 0x0000000000407805 */ /* 0x000fe2000001ff00 */
[----:B------:R-:W-:Y:S01]  /*1c70*/  UIADD3 UR18, UR7, 0x2, URZ ;  /* 0x0000000207127890 */ /* 0x000fe2000fffe03f */
[----:B------:R-:W-:Y:S01]  /*1c80*/  CS2R R66, SRZ ;  /* 0x0000000000427805 */ /* 0x000fe2000001ff00 */
[----:B------:R-:W-:Y:S01]  /*1c90*/  UMOV UR17, 0x40000040 ;  /* 0x4000004000117882 */ /* 0x000fe20000000000 */
[----:B------:R-:W-:Y:S01]  /*1ca0*/  UMOV UR19, 0x40000040 ;  /* 0x4000004000137882 */ /* 0x000fe20000000000 */
        /* <DEDUP_REMOVED lines=10> */
[----:B------:R-:W-:Y:S01]  /*1d50*/  QGMMA.64x64x32.F32.E5M2.E5M2 R24, gdesc[UR16], R24 ;  /* 0x00e00000101879f3 */ /* 0x000fe20008703818 */
[----:B------:R-:W-:Y:S02]  /*1d60*/  UIADD3 UR16, UR6, 0x4, URZ ;  /* 0x0000000406107890 */ /* 0x000fe4000fffe03f */
[----:B------:R-:W-:Y:S01]  /*1d70*/  UIADD3 UR18, UR7, 0x4, URZ ;  /* 0x0000000407127890 */ /* 0x000fe2000fffe03f */
[----:B------:R-:W-:Y:S01]  /*1d80*/  UMOV UR17, 0x40000040 ;  /* 0x4000004000117882 */ /* 0x000fe20000000000 */
[----:B------:R-:W-:-:S07]  /*1d90*/  UMOV UR19, 0x40000040 ;  /* 0x4000004000137882 */ /* 0x000fce0000000000 */
[----:B------:R-:W-:Y:S01]  /*1da0*/  QGMMA.64x64x32.F32.E5M2.E5M2 R24, gdesc[UR16], R24 ;  /* 0x00e00000101879f3 */ /* 0x000fe20008703818 */
[----:B------:R-:W-:Y:S02]  /*1db0*/  UIADD3 UR18, UR7, 0x6, URZ ;  /* 0x0000000607127890 */ /* 0x000fe4000fffe03f */
[----:B------:R-:W-:Y:S01]  /*1dc0*/  UIADD3 UR16, UR6, 0x6, URZ ;  /* 0x0000000606107890 */ /* 0x000fe2000fffe03f */
[----:B------:R-:W-:Y:S01]  /*1dd0*/  ULDC UR7, c[0x0][0x50c] ;  /* 0x0001430000077ab9 */ /* 0x000fe20000000800 */
[----:B------:R-:W-:Y:S01]  /*1de0*/  UMOV UR17, 0x40000040 ;  /* 0x4000004000117882 */ /* 0x000fe20000000000 */
[----:B------:R-:W-:Y:S01]  /*1df0*/  UISETP.NE.AND UP0, UPT, UR7, 0x4, UPT ;  /* 0x000000040700788c */ /* 0x000fe2000bf05270 */
[----:B------:R-:W-:Y:S01]  /*1e00*/  UMOV UR19, 0x40000040 ;  /* 0x4000004000137882 */ /* 0x000fe20000000000 */
[----:B------:R-:W-:Y:S02]  /*1e10*/  UMOV UR6, 0x4 ;  /* 0x0000000400067882 */ /* 0x000fe40000000000 */
[----:B------:R-:W-:-:S06]  /*1e20*/  USEL UR7, URZ, 0x1, UP0 ;  /* 0x000000013f077887 */ /* 0x000fcc0008000000 */
[----:B------:R-:W-:Y:S01]  /*1e30*/  ISETP.NE.AND P0, PT, RZ, UR7, PT ;  /* 0x00000007ff007c0c */ /* 0x000fe2000bf05270 */
[----:B------:R-:W-:-:S12]  /*1e40*/  QGMMA.64x64x32.F32.E5M2.E5M2 R24, gdesc[UR16], R24, gsb0 ;  /* 0x00e00000101879f3 */ /* 0x000fd80008003818 */
[----:B------:R-:W-:Y:S05]  /*1e50*/  @!P0 BRA `(.L_x_26) ;  /* 0x0000000000888947 */ /* 0x000fea0003800000 */
[----:B------:R-:W-:Y:S02]  /*1e60*/  WARPGROUP.DEPBAR.LE gsb0, 0x0 ;  /* 0x00008000000079c5 */ /* 0x000fe40000010000 */
[----:B------:R-:W-:-:S01]  /*1e70*/  FADD R87, RZ, R24 ;  /* 0x00000018ff577221 */ /* 0x000fc20000000000 */
[----:B------:R-:W-:Y:S01]  /*1e80*/  FADD R86, RZ, R25 ;  /* 0x00000019ff567221 */ /* 0x000fe20000000000 */
        /* <DEDUP_REMOVED lines=30> */
[----:B------:R-:W-:-:S06]  /*2070*/  UMOV UR6, URZ ;  /* 0x0000003f00067c82 */ /* 0x000fcc0008000000 */
.L_x_26:
[----:B------:R-:W-:-:S04]  /*2080*/  UIADD3 UR25, UR5, 0x1, URZ ;  /* 0x0000000105197890 */ /* 0x000fc8000fffe03f */
[----:B------:R-:W-:-:S04]  /*2090*/  UISETP.NE.AND UP0, UPT, UR25, 0xe, UPT ;  /* 0x0000000e1900788c */ /* 0x000fc8000bf05270 */
[----:B------:R-:W-:Y:S02]  /*20a0*/  USEL UR8, URZ, 0x1, UP0 ;  /* 0x000000013f087887 */ /* 0x000fe40008000000 */
[----:B------:R-:W-:Y:S02]  /*20b0*/  USEL UR25, UR25, URZ, UP0 ;  /* 0x0000003f19197287 */ /* 0x000fe40008000000 */
[----:B------:R-:W-:-:S06]  /*20c0*/  ULOP3.LUT UR8, UR4, UR8, URZ, 0x3c, !UPT ;  /* 0x0000000804087292 */ /* 0x000fcc000f8e3c3f */
[----:B------:R-:W-:Y:S01]  /*20d0*/  IMAD.U32 R22, RZ, RZ, UR8 ;  /* 0x00000008ff167e24 */ /* 0x000fe2000f8e00ff */
[----:B------:R-:W-:-:S06]  /*20e0*/  UMOV UR8, 0x1 ;  /* 0x0000000100087882 */ /* 0x000fcc0000000000 */
.L_x_21:
[----:B------:R-:W-:-:S06]  /*20f0*/  UISETP.GE.AND UP0, UPT, UR10, 0x1, UPT ;  /* 0x000000010a00788c */ /* 0x000fcc000bf06270 */
[----:B------:R-:W-:-:S13]  /*2100*/  PLOP3.LUT P0, PT, PT, PT, UP0, 0x80, 0x0 ;  /* 0x000000000000781c */ /* 0x000fda0003f0f008 */
[----:B------:R-:W-:Y:S05]  /*2110*/  @!P0 BRA `(.L_x_27) ;  /* 0x0000000400988947 */ /* 0x000fea0003800000 */
[----:B01----:R-:W-:Y:S01]  /*2120*/  IMAD.U32 R16, RZ, RZ, UR10 ;  /* 0x0000000aff107e24 */ /* 0x003fe2000f8e00ff */
[----:B------:R-:W-:Y:S01]  /*2130*/  ULDC UR26, c[0x0][0x50c] ;  /* 0x00014300001a7ab9 */ /* 0x000fe20000000800 */
[----:B------:R-:W-:-:S07]  /*2140*/  IMAD.U32 R17, RZ, RZ, UR5 ;  /* 0x00000005ff117e24 */ /* 0x000fce000f8e00ff */
.L_x_35:
[----:B------:R-:W-:-:S13]  /*2150*/  ISETP.NE.AND P1, PT, R88, 0x3, PT ;  /* 0x000000035800780c */ /* 0x000fda0003f25270 */
[----:B------:R-:W-:Y:S05]  /*2160*/  @!P1 BRA `(.L_x_28) ;  /* 0x0000000000049947 */ /* 0x000fea0003800000 */
[----:B------:R-:W-:Y:S01]  /*2170*/  BPT.TRAP 0x1 ;  /* 0x000000040000795c */ /* 0x000fe20000300000 */
.L_x_28:
[----:B------:R-:W-:Y:S01]  /*2180*/  ULEA UR16, UR25, UR9, 0x3 ;  /* 0x0000000919107291 */ /* 0x000fe2000f8e183f */
[----:B------:R-:W-:-:S08]  /*2190*/  SHF.L.U32 R18, R22, 0x1f, RZ ;  /* 0x0000001f16127819 */ /* 0x000fd000000006ff */
[----:B------:R0:W1:Y:S01]  /*21a0*/  SYNCS.PHASECHK.TRANS64.TRYWAIT P0, [UR16], R18 ;  /* 0x00000012ff0075a7 */ /* 0x0000620008000150 */
[----:B------:R-:W-:Y:S05]  /*21b0*/  @!P1 BRA `(.L_x_29) ;  /* 0x0000000000049947 */ /* 0x000fea0003800000 */
[----:B------:R-:W-:Y:S01]  /*21c0*/  BPT.TRAP 0x1 ;  /* 0x000000040000795c */ /* 0x000fe20000300000 */
.L_x_29:
[----:B-1----:R-:W-:Y:S05]  /*21d0*/  @P0 BRA `(.L_x_30) ;  /* 0x0000000000080947 */ /* 0x002fea0003800000 */
[----:B------:R-:W1:Y:S02]  /*21e0*/  SYNCS.PHASECHK.TRANS64.TRYWAIT P0, [UR16], R18 ;  /* 0x00000012ff0075a7 */ /* 0x000e640008000150 */
[----:B-1----:R-:W-:Y:S05]  /*21f0*/  @!P0 BRA `(.L_x_31) ;  /* 0x0000004c00f48947 */ /* 0x002fea0003800000 */
.L_x_30:
[----:B------:R-:W-:Y:S01]  /*2200*/  UISETP.NE.AND UP0, UPT, UR7, URZ, UPT ;  /* 0x0000003f0700728c */ /* 0x000fe2000bf05270 */
[----:B------:R-:W-:Y:S01]  /*2210*/  WARPGROUP.ARRIVE ;  /* 0x00000000000079c5 */ /* 0x000fe20000000000 */
[----:B------:R-:W-:Y:S02]  /*2220*/  ULEA UR7, UR25, UR14, 0x9 ;  /* 0x0000000e19077291 */ /* 0x000fe4000f8e483f */
[----:B------:R-:W-:Y:S01]  /*2230*/  USEL UR8, UR8, URZ, !UP0 ;  /* 0x0000003f08087287 */ /* 0x000fe2000c000000 */
[----:B------:R-:W-:Y:S01]  /*2240*/  UMOV UR17, 0x40000040 ;  /* 0x4000004000117882 */ /* 0x000fe20000000000 */
[----:B------:R-:W-:Y:S02]  /*2250*/  UMOV UR19, 0x40000040 ;  /* 0x4000004000137882 */ /* 0x000fe40000000000 */
[----:B------:R-:W-:Y:S02]  /*2260*/  UISETP.NE.U32.AND UP0, UPT, UR8, URZ, UPT ;  /* 0x0000003f0800728c */ /* 0x000fe4000bf05070 */
[----:B------:R-:W-:Y:S01]  /*2270*/  ULEA UR8, UR25, UR15, 0x9 ;  /* 0x0000000f19087291 */ /* 0x000fe2000f8e483f */
[----:B------:R-:W-:Y:S01]  /*2280*/  UMOV UR16, UR7 ;  /* 0x0000000700107c82 */ /* 0x000fe20008000000 */
[----:B------:R-:W-:-:S05]  /*2290*/  UIADD3 UR6, UR6, 0x4, URZ ;  /* 0x0000000406067890 */ /* 0x000fca000fffe03f */
[----:B------:R-:W-:Y:S02]  /*22a0*/  UMOV UR18, UR8 ;  /* 0x0000000800127c82 */ /* 0x000fe40008000000 */
[----:B------:R-:W-:Y:S01]  /*22b0*/  QGMMA.64x64x32.F32.E5M2.E5M2 R24, gdesc[UR16], R24, UP0 ;  /* 0x00e00000101879f3 */ /* 0x000fe2000bf03818 */
[----:B------:R-:W-:Y:S02]  /*22c0*/  UIADD3 UR16, UR7, 0x2, URZ ;  /* 0x0000000207107890 */ /* 0x000fe4000fffe03f */
[----:B------:R-:W-:Y:S01]  /*22d0*/  UIADD3 UR18, UR8, 0x2, URZ ;  /* 0x0000000208127890 */ /* 0x000fe2000fffe03f */
[----:B------:R-:W-:Y:S01]  /*22e0*/  UMOV UR17, 0x40000040 ;  /* 0x4000004000117882 */ /* 0x000fe20000000000 */
[----:B------:R-:W-:Y:S01]  /*22f0*/  UMOV UR19, 0x40000040 ;  /* 0x4000004000137882 */ /* 0x000fe20000000000 */
[----:B------:R-:W-:-:S06]  /*2300*/  UISETP.NE.AND UP0, UPT, UR6, UR26, UPT ;  /* 0x0000001a0600728c */ /* 0x000fcc000bf05270 */
        /* <DEDUP_REMOVED lines=8> */
[----:B------:R-:W-:Y:S01]  /*2390*/  UMOV UR17, 0x40000040 ;  /* 0x4000004000117882 */ /* 0x000fe20000000000 */
[----:B------:R-:W-:Y:S01]  /*23a0*/  UMOV UR19, 0x40000040 ;  /* 0x4000004000137882 */ /* 0x000fe20000000000 */
[----:B------:R-:W-:-:S06]  /*23b0*/  USEL UR7, URZ, 0x1, UP0 ;  /* 0x000000013f077887 */ /* 0x000fcc0008000000 */
[----:B------:R-:W-:Y:S01]  /*23c0*/  ISETP.NE.AND P0, PT, RZ, UR7, PT ;  /* 0x00000007ff007c0c */ /* 0x000fe2000bf05270 */
[----:B------:R-:W-:Y:S03]  /*23d0*/  QGMMA.64x64x32.F32.E5M2.E5M2 R24, gdesc[UR16], R24, gsb0 ;  /* 0x00e00000101879f3 */ /* 0x000fe60008003818 */
[----:B------:R-:W-:-:S09]  /*23e0*/  WARPGROUP.DEPBAR.LE gsb0, 0x1 ;  /* 0x00008000000079c5 */ /* 0x000fd20000010100 */
[----:B------:R-:W-:Y:S05]  /*23f0*/  @!P0 BRA `(.L_x_32) ;  /* 0x0000000000888947 */ /* 0x000fea0003800000 */
[----:B------:R-:W-:Y:S02]  /*2400*/  WARPGROUP.DEPBAR.LE gsb0, 0x0 ;  /* 0x00008000000079c5 */ /* 0x000fe40000010000 */
[----:B------:R-:W-:-:S01]  /*2410*/  FADD R87, R24, R87 ;  /* 0x0000005718577221 */ /* 0x000fc20000000000 */
[----:B------:R-:W-:Y:S01]  /*2420*/  FADD R86, R25, R86 ;  /* 0x0000005619567221 */ /* 0x000fe20000000000 */
        /* <DEDUP_REMOVED lines=30> */
[----:B------:R-:W-:-:S06]  /*2610*/  UMOV UR6, URZ ;  /* 0x0000003f00067c82 */ /* 0x000fcc0008000000 */
.L_x_32:
[----:B------:R-:W-:Y:S05]  /*2620*/  @!P1 BRA `(.L_x_33) ;  /* 0x0000000000049947 */ /* 0x000fea0003800000 */
[----:B------:R-:W-:Y:S01]  /*2630*/  BPT.TRAP 0x1 ;  /* 0x000000040000795c */ /* 0x000fe20000300000 */
.L_x_33:
[----:B------:R-:W-:-:S13]  /*2640*/  ISETP.NE.AND P0, PT, R13, RZ, PT ;  /* 0x000000ff0d00720c */ /* 0x000fda0003f05270 */
[----:B01----:R-:W-:-:S05]  /*2650*/  @P0 LEA R18, R17, UR9, 0x3 ;  /* 0x0000000911120c11 */ /* 0x003fca000f8e18ff */
[----:B------:R-:W-:-:S05]  /*2660*/  @P0 VIADD R19, R18, 0x70 ;  /* 0x0000007012130836 */ /* 0x000fca0000000000 */
[----:B------:R-:W-:-:S04]  /*2670*/  @P0 PRMT R19, R12, 0x654, R19 ;  /* 0x000006540c130816 */ /* 0x000fc80000000013 */
[----:B------:R0:W-:Y:S01]  /*2680*/  @P0 SYNCS.ARRIVE.TRANS64.RED.A1T0 RZ, [R19+URZ], RZ ;  /* 0x000000ff13ff09a7 */ /* 0x0001e2000810043f */
[----:B------:R-:W-:-:S13]  /*2690*/  ISETP.GT.U32.AND P0, PT, R7, 0x1, PT ;  /* 0x000000010700780c */ /* 0x000fda0003f04070 */
[----:B0-----:R-:W-:Y:S05]  /*26a0*/  @P0 BRA `(.L_x_34) ;  /* 0x0000000000040947 */ /* 0x001fea0003800000 */
[----:B------:R-:W-:Y:S01]  /*26b0*/  BPT.TRAP 0x1 ;  /* 0x000000040000795c */ /* 0x000fe20000300000 */
.L_x_34:
[----:B------:R-:W-:Y:S01]  /*26c0*/  UIADD3 UR25, UR25, 0x1, URZ ;  /* 0x0000000119197890 */ /* 0x000fe2000fffe03f */
[C---:B------:R-:W-:Y:S01]  /*26d0*/  ISETP.GT.AND P1, PT, R16.reuse, 0x1, PT ;  /* 0x000000011000780c */ /* 0x040fe20003f24270 */
[----:B------:R-:W-:Y:S02]  /*26e0*/  VIADD R17, R17, 0x1 ;  /* 0x0000000111117836 */ /* 0x000fe40000000000 */
[----:B------:R-:W-:Y:S01]  /*26f0*/  UISETP.NE.AND UP0, UPT, UR25, 0xe, UPT ;  /* 0x0000000e1900788c */ /* 0x000fe2000bf05270 */
[----:B------:R-:W-:Y:S02]  /*2700*/  VIADD R16, R16, 0xffffffff ;  /* 0xffffffff10107836 */ /* 0x000fe40000000000 */
[C---:B------:R-:W-:Y:S01]  /*2710*/  ISETP.NE.AND P0, PT, R17.reuse, 0xe, PT ;  /* 0x0000000e1100780c */ /* 0x040fe20003f05270 */
[----:B------:R-:W-:Y:S02]  /*2720*/  USEL UR8, URZ, 0x1, UP0 ;  /* 0x000000013f087887 */ /* 0x000fe40008000000 */
[----:B------:R-:W-:Y:S01]  /*2730*/  USEL UR25, UR25, URZ, UP0 ;  /* 0x0000003f19197287 */ /* 0x000fe20008000000 */
[----:B------:R-:W-:-:S03]  /*2740*/  SEL R17, R17, RZ, P0 ;  /* 0x000000ff11117207 */ /* 0x000fc60000000000 */
[----:B------:R-:W-:Y:S01]  /*2750*/  LOP3.LUT R22, R22, UR8, RZ, 0x3c, !PT ;  /* 0x0000000816167c12 */ /* 0x000fe2000f8e3cff */
[----:B------:R-:W-:Y:S01]  /*2760*/  UMOV UR8, 0x1 ;  /* 0x0000000100087882 */ /* 0x000fe20000000000 */
[----:B------:R-:W-:Y:S06]  /*2770*/  @P1 BRA `(.L_x_35) ;  /* 0xfffffff800741947 */ /* 0x000fec000383ffff */
.L_x_27:
[----:B------:R-:W-:Y:S01]  /*2780*/  UISETP.NE.AND UP0, UPT, UR6, URZ, UPT ;  /* 0x0000003f0600728c */ /* 0x000fe2000bf05270 */
[----:B01----:R-:W0:Y:S01]  /*2790*/  LDC R16, c[0x0][0x28c] ;  /* 0x0000a300ff107b82 */ /* 0x003e220000000800 */
[----:B------:R-:W-:Y:S02]  /*27a0*/  IMAD.U32 R17, RZ, RZ, UR24 ;  /* 0x00000018ff117e24 */ /* 0x000fe4000f8e00ff */
[----:B------:R-:W-:-:S06]  /*27b0*/  USEL UR6, URZ, 0x1, !UP0 ;  /* 0x000000013f067887 */ /* 0x000fcc000c000000 */
[----:B------:R-:W-:-:S13]  /*27c0*/  ISETP.NE.AND P0, PT, RZ, UR6, PT ;  /* 0x00000006ff007c0c */ /* 0x000fda000bf05270 */
[----:B------:R-:W-:Y:S05]  /*27d0*/  @!P0 BRA `(.L_x_36) ;  /* 0x0000000000848947 */ /* 0x000fea0003800000 */
[----:B------:R-:W-:Y:S02]  /*27e0*/  WARPGROUP.DEPBAR.LE gsb0, 0x0 ;  /* 0x00008000000079c5 */ /* 0x000fe40000010000 */
[----:B------:R-:W-:Y:S01]  /*27f0*/  FADD R87, R24, R87 ;  /* 0x0000005718577221 */ /* 0x000fe20000000000 */
        /* <DEDUP_REMOVED lines=30> */
[----:B------:R-:W-:-:S07]  /*29e0*/  FADD R56, R56, R55 ;  /* 0x0000003738387221 */ /* 0x000fce0000000000 */
.L_x_36:
[----:B0-----:R-:W-:Y:S01]  /*29f0*/  ISETP.GE.AND P0, PT, R16, 0x1, PT ;  /* 0x000000011000780c */ /* 0x001fe20003f06270 */
[----:B------:R0:W-:Y:S01]  /*2a00*/  SYNCS.ARRIVE.TRANS64.A1T0 RZ, [R17+UR23], RZ ;  /* 0x000000ff11ff79a7 */ /* 0x0001e20008100017 */
[----:B------:R-:W-:-:S11]  /*2a10*/  WARPGROUP.DEPBAR.LE gsb0, 0x0 ;  /* 0x00008000000079c5 */ /* 0x000fd60000010000 */
[----:B------:R-:W-:Y:S05]  /*2a20*/  @!P0 BRA `(.L_x_37) ;  /* 0x0000000000508947 */ /* 0x000fea0003800000 */
[----:B------:R-:W-:-:S13]  /*2a30*/  ISETP.NE.AND P0, PT, R88, 0x3, PT ;  /* 0x000000035800780c */ /* 0x000fda0003f05270 */
[----:B------:R-:W-:Y:S05]  /*2a40*/  @!P0 BRA `(.L_x_38) ;  /* 0x0000000000048947 */ /* 0x000fea0003800000 */
[----:B------:R-:W-:Y:S01]  /*2a50*/  BPT.TRAP 0x1 ;  /* 0x000000040000795c */ /* 0x000fe20000300000 */
.L_x_38:
[----:B------:R-:W-:Y:S01]  /*2a60*/  ISETP.NE.AND P0, PT, R13, RZ, PT ;  /* 0x000000ff0d00720c */ /* 0x000fe20003f05270 */
[----:B------:R-:W-:Y:S01]  /*2a70*/  BSSY B0, `(.L_x_39) ;  /* 0x000000d000007945 */ /* 0x000fe20003800000 */
[----:B------:R-:W-:-:S11]  /*2a80*/  ISETP.GT.U32.AND P1, PT, R7, 0x1, PT ;  /* 0x000000010700780c */ /* 0x000fd60003f24070 */
[----:B------:R-:W-:Y:S05]  /*2a90*/  @!P0 BRA `(.L_x_40) ;  /* 0x0000000000288947 */ /* 0x000fea0003800000 */
[----:B------:R-:W-:-:S04]  /*2aa0*/  UIADD3 UR8, UR10, UR5, URZ ;  /* 0x000000050a087290 */ /* 0x000fc8000fffe03f */
[----:B------:R-:W-:-:S04]  /*2ab0*/  USHF.R.U32.HI UR6, URZ, 0x1, UR8 ;  /* 0x000000013f067899 */ /* 0x000fc80008011608 */
[----:B------:R-:W-:-:S04]  /*2ac0*/  UIMAD.WIDE.U32 UR6, UR6, -0x6db6db6d, URZ ;  /* 0x92492493060678a5 */ /* 0x000fc8000f8e003f */
[----:B------:R-:W-:-:S04]  /*2ad0*/  USHF.R.U32.HI UR6, URZ, 0x2, UR7 ;  /* 0x000000023f067899 */ /* 0x000fc80008011607 */
[----:B------:R-:W-:-:S04]  /*2ae0*/  UIMAD UR8, UR6, -0xe, UR8 ;  /* 0xfffffff2060878a4 */ /* 0x000fc8000f8e0208 */
[----:B------:R-:W-:-:S04]  /*2af0*/  ULEA UR8, UR8, UR9, 0x3 ;  /* 0x0000000908087291 */ /* 0x000fc8000f8e183f */
[----:B------:R-:W-:-:S06]  /*2b00*/  UIADD3 UR8, UR8, 0x70, URZ ;  /* 0x0000007008087890 */ /* 0x000fcc000fffe03f */
[----:B0-----:R-:W-:-:S05]  /*2b10*/  IMAD.U32 R17, RZ, RZ, UR8 ;  /* 0x00000008ff117e24 */ /* 0x001fca000f8e00ff */
[----:B------:R-:W-:-:S04]  /*2b20*/  PRMT R16, R12, 0x654, R17 ;  /* 0x000006540c107816 */ /* 0x000fc80000000011 */
[----:B------:R1:W-:Y:S03]  /*2b30*/  SYNCS.ARRIVE.TRANS64.RED.A1T0 RZ, [R16+URZ], RZ ;  /* 0x000000ff10ff79a7 */ /* 0x0003e6000810043f */
.L_x_40:
[----:B------:R-:W-:Y:S05]  /*2b40*/  BSYNC B0 ;  /* 0x0000000000007941 */ /* 0x000fea0003800000 */
.L_x_39:
[----:B------:R-:W-:Y:S05]  /*2b50*/  @P1 BRA `(.L_x_37) ;  /* 0x0000000000041947 */ /* 0x000fea0003800000 */
[----:B------:R-:W-:Y:S01]  /*2b60*/  BPT.TRAP 0x1 ;  /* 0x000000040000795c */ /* 0x000fe20000300000 */
.L_x_37:
[----:B-1----:R-:W-:Y:S01]  /*2b70*/  SHF.L.U32 R16, R89, 0x1f, RZ ;  /* 0x0000001f59107819 */ /* 0x002fe200000006ff */
[----:B------:R-:W-:Y:S01]  /*2b80*/  UIADD3 UR5, UR22, UR5, URZ ;  /* 0x0000000516057290 */ /* 0x000fe2000fffe03f */
[----:B------:R-:W1:Y:S01]  /*2b90*/  LDC R29, c[0x0][0x288] ;  /* 0x0000a200ff1d7b82 */ /* 0x000e620000000800 */
[----:B------:R-:W-:Y:S01]  /*2ba0*/  UISETP.GE.U32.AND UP1, UPT, UR22, 0xe, UPT ;  /* 0x0000000e1600788c */ /* 0x000fe2000bf26070 */
[----:B------:R-:W-:Y:S01]  /*2bb0*/  IMAD.SHL.U32 R22, R20, 0x2, RZ ;  /* 0x0000000214167824 */ /* 0x000fe200078e00ff */
[----:B------:R-:W-:Y:S02]  /*2bc0*/  UISETP.GT.U32.AND UP0, UPT, UR5, 0xd, UPT ;  /* 0x0000000d0500788c */ /* 0x000fe4000bf04070 */
[----:B------:R-:W-:Y:S02]  /*2bd0*/  USHF.R.U32.HI UR6, URZ, 0x1, UR5 ;  /* 0x000000013f067899 */ /* 0x000fe40008011605 */
[----:B------:R-:W-:Y:S01]  /*2be0*/  UISETP.LT.U32.AND UP0, UPT, UR22, 0xe, UP0 ;  /* 0x0000000e1600788c */ /* 0x000fe20008701070 */
[----:B------:R-:W4:Y:S01]  /*2bf0*/  SYNCS.PHASECHK.TRANS64.TRYWAIT P0, [UR11+0x8], R16 ;  /* 0x00000810ff0075a7 */ /* 0x000f22000800014b */
[----:B------:R-:W-:Y:S01]  /*2c00*/  UIMAD.WIDE.U32 UR6, UR6, -0x6db6db6d, URZ ;  /* 0x92492493060678a5 */ /* 0x000fe2000f8e003f */
[----:B------:R-:W-:Y:S01]  /*2c10*/  SHF.R.S32.HI R23, RZ, 0x1f, R22 ;  /* 0x0000001fff177819 */ /* 0x000fe20000011416 */
[----:B------:R-:W-:-:S02]  /*2c20*/  USEL UR8, URZ, 0x1, !UP0 ;  /* 0x000000013f087887 */ /* 0x000fc4000c000000 */
[----:B------:R-:W-:Y:S02]  /*2c30*/  USHF.R.U32.HI UR6, URZ, 0x2, UR7 ;  /* 0x000000023f067899 */ /* 0x000fe40008011607 */
[----:B------:R-:W-:Y:S02]  /*2c40*/  ULOP3.LUT UR4, UR4, UR8, URZ, 0x3c, !UPT ;  /* 0x0000000804047292 */ /* 0x000fe4000f8e3c3f */
[----:B------:R-:W-:Y:S02]  /*2c50*/  UIMAD UR5, UR6, -0xe, UR5 ;  /* 0xfffffff2060578a4 */ /* 0x000fe4000f8e0205 */
[----:B------:R-:W-:Y:S01]  /*2c60*/  @UP1 ULOP3.LUT UR4, UR4, 0x1, UR6, 0x78, !UPT ;  /* 0x0000000104041892 */ /* 0x000fe2000f8e7806 */
[----:B-1--4-:R-:W-:Y:S11]  /*2c70*/  @!P0 BRA `(.L_x_41) ;  /* 0x00000044006c8947 */ /* 0x012ff60003800000 */
.L_x_145:
[----:B------:R-:W-:Y:S01]  /*2c80*/  IMAD.SHL.U32 R31, R4, 0x40, RZ ;  /* 0x00000040041f7824 */ /* 0x000fe200078e00ff */
[----:B------:R-:W-:Y:S01]  /*2c90*/  ULDC UR8, c[0x0][0x284] ;  /* 0x0000a10000087ab9 */ /* 0x000fe20000000800 */
[----:B------:R-:W-:Y:S01]  /*2ca0*/  IMAD.SHL.U32 R4, R6, 0x40, RZ ;  /* 0x0000004006047824 */ /* 0x000fe200078e00ff */
[----:B------:R-:W-:Y:S01]  /*2cb0*/  SHF.R.S32.HI R30, RZ, 0x1f, R5 ;  /* 0x0000001fff1e7819 */ /* 0x000fe20000011405 */
[----:B------:R-:W-:Y:S01]  /*2cc0*/  ULDC.64 UR6, c[0x0][0x5d0] ;  /* 0x0001740000067ab9 */ /* 0x000fe20000000a00 */
[----:B------:R-:W-:Y:S01]  /*2cd0*/  SHF.R.S32.HI R28, RZ, 0x1f, R31 ;  /* 0x0000001fff1c7819 */ /* 0x000fe2000001141f */
[----:B0-----:R-:W-:Y:S01]  /*2ce0*/  IMAD.WIDE.U32 R16, R5, UR6, R22 ;  /* 0x0000000605107c25 */ /* 0x001fe2000f8e0016 */
[----:B------:R-:W-:-:S03]  /*2cf0*/  ISETP.GE.AND P0, PT, R4, UR8, PT ;  /* 0x0000000804007c0c */ /* 0x000fc6000bf06270 */
[----:B------:R-:W-:Y:S01]  /*2d00*/  IMAD R18, R30, UR6, RZ ;  /* 0x000000061e127c24 */ /* 0x000fe2000f8e02ff */
[C---:B------:R-:W-:Y:S02]  /*2d10*/  ISETP.GE.OR P0, PT, R31.reuse, R29, P0 ;  /* 0x0000001d1f00720c */ /* 0x040fe40000706670 */
[----:B------:R-:W-:Y:S01]  /*2d20*/  IADD3 R16, P1, R31, R16, RZ ;  /* 0x000000101f107210 */ /* 0x000fe20007f3e0ff */
[----:B------:R-:W-:-:S05]  /*2d30*/  IMAD R19, R5, UR7, R18 ;  /* 0x0000000705137c24 */ /* 0x000fca000f8e0212 */
[----:B------:R-:W-:-:S05]  /*2d40*/  IADD3.X R17, R28, R17, R19, P1, !PT ;  /* 0x000000111c117210 */ /* 0x000fca0000ffe413 */
[----:B------:R-:W-:Y:S05]  /*2d50*/  @P0 BRA `(.L_x_42) ;  /* 0x0000002400a80947 */ /* 0x000fea0003800000 */
[----:B------:R-:W0:Y:S01]  /*2d60*/  LDC.64 R24, c[0x0][0x5c8] ;  /* 0x00017200ff187b82 */ /* 0x000e220000000a00 */
[----:B------:R-:W-:Y:S01]  /*2d70*/  IMAD.WIDE R26, R6, 0x40, R10 ;  /* 0x00000040061a7825 */ /* 0x000fe200078e020a */
[----:B------:R-:W-:Y:S01]  /*2d80*/  ULDC.64 UR6, c[0x0][0x5c0] ;  /* 0x0001700000067ab9 */ /* 0x000fe20000000a00 */
[----:B------:R-:W-:Y:S02]  /*2d90*/  BSSY B0, `(.L_x_42) ;  /* 0x0000266000007945 */ /* 0x000fe40003800000 */
[-C--:B0-----:R-:W-:Y:S02]  /*2da0*/  IMAD R6, R27, R24.reuse, RZ ;  /* 0x000000181b067224 */ /* 0x081fe400078e02ff */
[----:B------:R-:W-:-:S04]  /*2db0*/  IMAD.WIDE.U32 R16, R26, R24, R16 ;  /* 0x000000181a107225 */ /* 0x000fc800078e0010 */
[----:B------:R-:W-:Y:S01]  /*2dc0*/  IMAD R19, R26, R25, R6 ;  /* 0x000000191a137224 */ /* 0x000fe200078e0206 */
[----:B------:R-:W-:Y:S02]  /*2dd0*/  LEA R18, P0, R24, R16, 0x3 ;  /* 0x0000001018127211 */ /* 0x000fe400078018ff */
[----:B------:R-:W-:Y:S01]  /*2de0*/  IADD3 R16, P1, R16, UR6, RZ ;  /* 0x0000000610107c10 */ /* 0x000fe2000ff3e0ff */
[----:B------:R-:W-:Y:S01]  /*2df0*/  IMAD.IADD R19, R17, 0x1, R19 ;  /* 0x0000000111137824 */ /* 0x000fe200078e0213 */
[----:B------:R-:W-:-:S04]  /*2e00*/  IADD3 R18, P2, R18, UR6, RZ ;  /* 0x0000000612127c10 */ /* 0x000fc8000ff5e0ff */
[----:B------:R-:W-:Y:S01]  /*2e10*/  LEA.HI.X R6, R24, R19, R25, 0x3, P0 ;  /* 0x0000001318067211 */ /* 0x000fe200000f1c19 */
[----:B------:R-:W-:Y:S01]  /*2e20*/  IMAD R24, R20, -0x2, R29 ;  /* 0xfffffffe14187824 */ /* 0x000fe200078e021d */
[----:B---3-5:R-:W-:Y:S02]  /*2e30*/  FSETP.NEU.AND P0, PT, R15, RZ, PT ;  /* 0x000000ff0f00720b */ /* 0x028fe40003f0d000 */
[----:B------:R-:W-:Y:S01]  /*2e40*/  IADD3.X R17, R19, UR7, RZ, P1, !PT ;  /* 0x0000000713117c10 */ /* 0x000fe20008ffe4ff */
[----:B------:R-:W-:Y:S01]  /*2e50*/  IMAD.IADD R24, R24, 0x1, -R31 ;  /* 0x0000000118187824 */ /* 0x000fe200078e0a1f */
[----:B------:R-:W-:Y:S01]  /*2e60*/  IADD3.X R19, R6, UR7, RZ, P2, !PT ;  /* 0x0000000706137c10 */ /* 0x000fe200097fe4ff */
[----:B------:R-:W-:-:S08]  /*2e70*/  IMAD.IADD R6, R21, 0x1, -R4 ;  /* 0x0000000115067824 */ /* 0x000fd000078e0a04 */
[----:B------:R-:W-:Y:S05]  /*2e80*/  @!P0 BRA `(.L_x_43) ;  /* 0x0000001c00188947 */ /* 0x000fea0003800000 */
[----:B------:R-:W-:Y:S01]  /*2e90*/  ULDC.64 UR6, c[0x0][0x5b8] ;  /* 0x00016e0000067ab9 */ /* 0x000fe20000000a00 */
[----:B------:R-:W-:Y:S01]  /*2ea0*/  ULDC.64 UR16, c[0x0][0x5a8] ;  /* 0x00016a0000107ab9 */ /* 0x000fe20000000a00 */
[----:B------:R-:W-:Y:S01]  /*2eb0*/  IMAD.WIDE.U32 R22, R5, UR6, R22 ;  /* 0x0000000605167c25 */ /* 0x000fe2000f8e0016 */
[----:B------:R-:W-:Y:S03]  /*2ec0*/  BSSY B1, `(.L_x_44) ;  /* 0x0000010000017945 */ /* 0x000fe60003800000 */
[----:B------:R-:W-:Y:S01]  /*2ed0*/  IMAD R4, R30, UR6, RZ ;  /* 0x000000061e047c24 */ /* 0x000fe2000f8e02ff */
[----:B------:R-:W-:-:S03]  /*2ee0*/  IADD3 R22, P0, R31, R22, RZ ;  /* 0x000000161f167210 */ /* 0x000fc60007f1e0ff */
[----:B------:R-:W-:Y:S01]  /*2ef0*/  IMAD R5, R5, UR7, R4 ;  /* 0x0000000705057c24 */ /* 0x000fe2000f8e0204 */
[----:B------:R-:W-:Y:S02]  /*2f00*/  ULDC.64 UR6, c[0x0][0x5b0] ;  /* 0x00016c0000067ab9 */ /* 0x000fe40000000a00 */
[----:B------:R-:W-:Y:S02]  /*2f10*/  IMAD R25, R27, UR6, RZ ;  /* 0x000000061b197c24 */ /* 0x000fe4000f8e02ff */
[----:B------:R-:W-:Y:S02]  /*2f20*/  IADD3.X R23, R28, R23, R5, P0, !PT ;  /* 0x000000171c177210 */ /* 0x000fe400007fe405 */
[----:B------:R-:W-:Y:S01]  /*2f30*/  ISETP.GE.AND P0, PT, R24, 0x1, PT ;  /* 0x000000011800780c */ /* 0x000fe20003f06270 */
[C---:B------:R-:W-:Y:S02]  /*2f40*/  IMAD R25, R26.reuse, UR7, R25 ;  /* 0x000000071a197c24 */ /* 0x040fe4000f8e0219 */
[----:B------:R-:W-:Y:S01]  /*2f50*/  IMAD.WIDE.U32 R4, R26, UR6, R22 ;  /* 0x000000061a047c25 */ /* 0x000fe2000f8e0016 */
[----:B------:R-:W-:-:S02]  /*2f60*/  ISETP.LT.OR P3, PT, R6, 0x1, !P0 ;  /* 0x000000010600780c */ /* 0x000fc40004761670 */
[----:B------:R-:W-:-:S04]  /*2f70*/  IADD3 R4, P1, R4, UR16, RZ ;  /* 0x0000001004047c10 */ /* 0x000fc8000ff3e0ff */
[--C-:B------:R-:W-:Y:S02]  /*2f80*/  IADD3.X R5, R5, UR17, R25.reuse, P1, !PT ;  /* 0x0000001105057c10 */ /* 0x100fe40008ffe419 */
[----:B------:R-:W-:-:S05]  /*2f90*/  PRMT R25, RZ, 0x7610, R25 ;  /* 0x00007610ff197816 */ /* 0x000fca0000000019 */
[----:B------:R-:W-:Y:S05]  /*2fa0*/  @P3 BRA `(.L_x_45) ;  /* 0x0000000000043947 */ /* 0x000fea0003800000 */
[----:B------:R0:W5:Y:S02]  /*2fb0*/  LDG.E.U8 R25, desc[UR20][R4.64] ;  /* 0x0000001404197981 */ /* 0x000164000c1e1100 */
.L_x_45:
[----:B------:R-:W-:Y:S05]  /*2fc0*/  BSYNC B1 ;  /* 0x0000000000017941 */ /* 0x000fea0003800000 */
.L_x_44:
[----:B-----5:R-:W-:Y:S01]  /*2fd0*/  LOP3.LUT R25, R25, 0xff, RZ, 0xc0, !PT ;  /* 0x000000ff19197812 */ /* 0x020fe200078ec0ff */
[----:B------:R-:W-:Y:S01]  /*2fe0*/  BSSY B1, `(.L_x_46) ;  /* 0x000000c000017945 */ /* 0x000fe20003800000 */
[----:B------:R-:W-:Y:S02]  /*2ff0*/  ISETP.GE.AND P1, PT, R24, 0x2, PT ;  /* 0x000000021800780c */ /* 0x000fe40003f26270 */
[----:B------:R-:W-:Y:S02]  /*3000*/  F2FP.F16.E5M2.UNPACK_B R25, R25 ;  /* 0x00000019ff19723e */ /* 0x000fe400020004ff */
[----:B------:R-:W-:-:S03]  /*3010*/  ISETP.LT.OR P2, PT, R6, 0x1, !P1 ;  /* 0x000000010600780c */ /* 0x000fc60004f41670 */
[----:B------:R-:W-:Y:S01]  /*3020*/  HADD2.F32 R28, -RZ, R25.H0_H0 ;  /* 0x20000019ff1c7230 */ /* 0x000fe20000004100 */
[----:B------:R-:W-:-:S04]  /*3030*/  PRMT R25, RZ, 0x7610, R25 ;  /* 0x00007610ff197816 */ /* 0x000fc80000000019 */
[----:B------:R-:W-:-:S04]  /*3040*/  FMUL R28, R28, R15 ;  /* 0x0000000f1c1c7220 */ /* 0x000fc80000400000 */
[----:B--2---:R-:W-:-:S05]  /*3050*/  FFMA R28, R87, R14, R28 ;  /* 0x0000000e571c7223 */ /* 0x004fca000000001c */
[----:B------:R-:W-:-:S05]  /*3060*/  F2FP.SATFINITE.E5M2.F32.PACK_AB_MERGE_C R29, RZ, R28, RZ ;  /* 0x0000001cff1d723e */ /* 0x000fca00048060ff */
[----:B------:R1:W-:Y:S01]  /*3070*/  @!P3 STG.E.U8 desc[UR20][R16.64], R29 ;  /* 0x0000001d1000b986 */ /* 0x0003e2000c101114 */
[----:B------:R-:W-:Y:S05]  /*3080*/  @P2 BRA `(.L_x_47) ;  /* 0x0000000000042947 */ /* 0x000fea0003800000 */
[----:B------:R2:W5:Y:S02]  /*3090*/  LDG.E.U8 R25, desc[UR20][R4.64+0x1] ;  /* 0x0000011404197981 */ /* 0x000564000c1e1100 */
.L_x_47:
[----:B------:R-:W-:Y:S05]  /*30a0*/  BSYNC B1 ;  /* 0x0000000000017941 */ /* 0x000fea0003800000 */
.L_x_46:
[----:B-----5:R-:W-:Y:S01]  /*30b0*/  LOP3.LUT R25, R25, 0xff, RZ, 0xc0, !PT ;  /* 0x000000ff19197812 */ /* 0x020fe200078ec0ff */
[----:B------:R-:W-:Y:S01]  /*30c0*/  BSSY B1, `(.L_x_48) ;  /* 0x0000012000017945 */ /* 0x000fe20003800000 */
[----:B-1----:R-:W-:Y:S02]  /*30d0*/  IADD3 R29, P3, R26, 0x8, RZ ;  /* 0x000000081a1d7810 */ /* 0x002fe40007f7e0ff */
[----:B------:R-:W-:Y:S02]  /*30e0*/  F2FP.F16.E5M2.UNPACK_B R25, R25 ;  /* 0x00000019ff19723e */ /* 0x000fe400020004ff */
[----:B------:R-:W-:Y:S01]  /*30f0*/  ISETP.LT.OR P0, PT, R6, 0x9, !P0 ;  /* 0x000000090600780c */ /* 0x000fe20004701670 */
[----:B------:R-:W-:Y:S02]  /*3100*/  IMAD.X R27, RZ, RZ, R27, P3 ;  /* 0x000000ffff1b7224 */ /* 0x000fe400018e061b */
[----:B------:R-:W-:Y:S02]  /*3110*/  HADD2.F32 R26, -RZ, R25.H0_H0 ;  /* 0x20000019ff1a7230 */ /* 0x000fe40000004100 */
[----:B------:R-:W-:-:S04]  /*3120*/  IMAD.WIDE.U32 R22, R29, UR6, R22 ;  /* 0x000000061d167c25 */ /* 0x000fc8000f8e0016 */
[----:B------:R-:W-:Y:S01]  /*3130*/  FMUL R25, R26, R15 ;  /* 0x0000000f1a197220 */ /* 0x000fe20000400000 */
[----:B------:R-:W-:Y:S01]  /*3140*/  IMAD R26, R27, UR6, RZ ;  /* 0x000000061b1a7c24 */ /* 0x000fe2000f8e02ff */
[----:B------:R-:W-:Y:S02]  /*3150*/  IADD3 R22, P3, R22, UR16, RZ ;  /* 0x0000001016167c10 */ /* 0x000fe4000ff7e0ff */
[----:B------:R-:W-:Y:S01]  /*3160*/  FFMA R25, R86, R14, R25 ;  /* 0x0000000e56197223 */ /* 0x000fe20000000019 */
[----:B------:R-:W-:-:S04]  /*3170*/  IMAD R29, R29, UR7, R26 ;  /* 0x000000071d1d7c24 */ /* 0x000fc8000f8e021a */
[----:B------:R-:W-:Y:S02]  /*3180*/  F2FP.SATFINITE.E5M2.F32.PACK_AB_MERGE_C R27, RZ, R25, RZ ;  /* 0x00000019ff1b723e */ /* 0x000fe400048060ff */
[----:B------:R-:W-:Y:S02]  /*3190*/  IADD3.X R23, R23, UR17, R29, P3, !PT ;  /* 0x0000001117177c10 */ /* 0x000fe40009ffe41d */
[----:B------:R-:W-:Y:S01]  /*31a0*/  PRMT R25, RZ, 0x7610, R25 ;  /* 0x00007610ff197816 */ /* 0x000fe20000000019 */
[----:B------:R1:W-:Y:S01]  /*31b0*/  @!P2 STG.E.U8 desc[UR20][R16.64+0x1], R27 ;  /* 0x0000011b1000a986 */ /* 0x0003e2000c101114 */
[----:B------:R-:W-:Y:S05]  /*31c0*/  @P0 BRA `(.L_x_49) ;  /* 0x0000000000040947 */ /* 0x000fea0003800000 */
[----:B------:R3:W5:Y:S02]  /*31d0*/  LDG.E.U8 R25, desc[UR20][R22.64] ;  /* 0x0000001416197981 */ /* 0x000764000c1e1100 */
.L_x_49:
[----:B------:R-:W-:Y:S05]  /*31e0*/  BSYNC B1 ;  /* 0x0000000000017941 */ /* 0x000fea0003800000 */
.L_x_48:
[----:B-----5:R-:W-:Y:S01]  /*31f0*/  LOP3.LUT R25, R25, 0xff, RZ, 0xc0, !PT ;  /* 0x000000ff19197812 */ /* 0x020fe200078ec0ff */
[----:B------:R-:W-:Y:S01]  /*3200*/  BSSY B1, `(.L_x_50) ;  /* 0x000000b000017945 */ /* 0x000fe20003800000 */
[----:B------:R-:W-:Y:S02]  /*3210*/  ISETP.LT.OR P1, PT, R6, 0x9, !P1 ;  /* 0x000000090600780c */ /* 0x000fe40004f21670 */
[----:B------:R-:W-:-:S05]  /*3220*/  F2FP.F16.E5M2.UNPACK_B R25, R25 ;  /* 0x00000019ff19723e */ /* 0x000fca00020004ff */
[----:B------:R-:W-:Y:S01]  /*3230*/  HADD2.F32 R26, -RZ, R25.H0_H0 ;  /* 0x20000019ff1a7230 */ /* 0x000fe20000004100 */
[----:B------:R-:W-:-:S04]  /*3240*/  PRMT R25, RZ, 0x7610, R25 ;  /* 0x00007610ff197816 */ /* 0x000fc80000000019 */
[----:B------:R-:W-:-:S04]  /*3250*/  FMUL R26, R26, R15 ;  /* 0x0000000f1a1a7220 */ /* 0x000fc80000400000 */
[----:B------:R-:W-:-:S05]  /*3260*/  FFMA R26, R85, R14, R26 ;  /* 0x0000000e551a7223 */ /* 0x000fca000000001a */
[----:B-1----:R-:W-:-:S05]  /*3270*/  F2FP.SATFINITE.E5M2.F32.PACK_AB_MERGE_C R27, RZ, R26, RZ ;  /* 0x0000001aff1b723e */ /* 0x002fca00048060ff */
[----:B------:R1:W-:Y:S01]  /*3280*/  @!P0 STG.E.U8 desc[UR20][R18.64], R27 ;  /* 0x0000001b12008986 */ /* 0x0003e2000c101114 */
[----:B------:R-:W-:Y:S05]  /*3290*/  @P1 BRA `(.L_x_51) ;  /* 0x0000000000041947 */ /* 0x000fea0003800000 */
[----:B------:R4:W5:Y:S02]  /*32a0*/  LDG.E.U8 R25, desc[UR20][R22.64+0x1] ;  /* 0x0000011416197981 */ /* 0x000964000c1e1100 */
.L_x_51:
[----:B------:R-:W-:Y:S05]  /*32b0*/  BSYNC B1 ;  /* 0x0000000000017941 */ /* 0x000fea0003800000 */
.L_x_50:
[----:B-----5:R-:W-:Y:S01]  /*32c0*/  LOP3.LUT R25, R25, 0xff, RZ, 0xc0, !PT ;  /* 0x000000ff19197812 */ /* 0x020fe200078ec0ff */
[----:B------:R-:W-:Y:S01]  /*32d0*/  BSSY B1, `(.L_x_52) ;  /* 0x000000c000017945 */ /* 0x000fe20003800000 */
[----:B------:R-:W-:Y:S02]  /*32e0*/  ISETP.GE.AND P0, PT, R24, 0x9, PT ;  /* 0x000000091800780c */ /* 0x000fe40003f06270 */
[----:B------:R-:W-:Y:S02]  /*32f0*/  F2FP.F16.E5M2.UNPACK_B R25, R25 ;  /* 0x00000019ff19723e */ /* 0x000fe400020004ff */
[----:B------:R-:W-:-:S03]  /*3300*/  ISETP.LT.OR P2, PT, R6, 0x1, !P0 ;  /* 0x000000010600780c */ /* 0x000fc60004741670 */
[----:B------:R-:W-:-:S05]  /*3310*/  HADD2.F32 R26, -RZ, R25.H0_H0 ;  /* 0x20000019ff1a7230 */ /* 0x000fca0000004100 */
[----:B------:R-:W-:-:S04]  /*3320*/  FMUL R25, R26, R15 ;  /* 0x0000000f1a197220 */ /* 0x000fc80000400000 */
[----:B------:R-:W-:-:S05]  /*3330*/  FFMA R25, R84, R14, R25 ;  /* 0x0000000e54197223 */ /* 0x000fca0000000019 */
[----:B-1----:R-:W-:Y:S02]  /*3340*/  F2FP.SATFINITE.E5M2.F32.PACK_AB_MERGE_C R27, RZ, R25, RZ ;  /* 0x00000019ff1b723e */ /* 0x002fe400048060ff */
[----:B------:R-:W-:-:S03]  /*3350*/  PRMT R25, RZ, 0x7610, R25 ;  /* 0x00007610ff197816 */ /* 0x000fc60000000019 */
[----:B------:R1:W-:Y:S01]  /*3360*/  @!P1 STG.E.U8 desc[UR20][R18.64+0x1], R27 ;  /* 0x0000011b12009986 */ /* 0x0003e2000c101114 */
[----:B------:R-:W-:Y:S05]  /*3370*/  @P2 BRA `(.L_x_53) ;  /* 0x0000000000042947 */ /* 0x000fea0003800000 */
[----:B------:R0:W5:Y:S02]  /*3380*/  LDG.E.U8 R25, desc[UR20][R4.64+0x8] ;  /* 0x0000081404197981 */ /* 0x000164000c1e1100 */
.L_x_53:
[----:B------:R-:W-:Y:S05]  /*3390*/  BSYNC B1 ;  /* 0x0000000000017941 */ /* 0x000fea0003800000 */
.L_x_52:
        /* <DEDUP_REMOVED lines=13> */
.L_x_55:
[----:B------:R-:W-:Y:S05]  /*3470*/  BSYNC B1 ;  /* 0x0000000000017941 */ /* 0x000fea0003800000 */
.L_x_54:
[----:B-----5:R-:W-:Y:S01]  /*3480*/  LOP3.LUT R25, R25, 0xff, RZ, 0xc0, !PT ;  /* 0x000000ff19197812 */ /* 0x020fe200078ec0ff */
[----:B------:R-:W-:Y:S01]  /*3490*/  BSSY B1, `(.L_x_56) ;  /* 0x000000b000017945 */ /* 0x000fe20003800000 */
[----:B------:R-:W-:Y:S02]  /*34a0*/  ISETP.LT.OR P0, PT, R6, 0x9, !P0 ;  /* 0x000000090600780c */ /* 0x000fe40004701670 */
[----:B------:R-:W-:-:S05]  /*34b0*/  F2FP.F16.E5M2.UNPACK_B R25, R25 ;  /* 0x00000019ff19723e */ /* 0x000fca00020004ff */
        /* <DEDUP_REMOVED lines=8> */
.L_x_57:
[----:B------:R-:W-:Y:S05]  /*3540*/  BSYNC B1 ;  /* 0x0000000000017941 */ /* 0x000fea0003800000 */
.L_x_56:
        /* <DEDUP_REMOVED lines=12> */
.L_x_59:
[----:B------:R-:W-:Y:S05]  /*3610*/  BSYNC B1 ;  /* 0x0000000000017941 */ /* 0x000fea0003800000 */
.L_x_58:
        /* <DEDUP_REMOVED lines=13> */
.L_x_61:
[----:B------:R-:W-:Y:S05]  /*36f0*/  BSYNC B1 ;  /* 0x0000000000017941 */ /* 0x000fea0003800000 */
.L_x_60:
        /* <DEDUP_REMOVED lines=13> */
.L_x_63:
[----:B------:R-:W-:Y:S05]  /*37d0*/  BSYNC B1 ;  /* 0x0000000000017941 */ /* 0x000fea0003800000 */
.L_x_62:
        /* <DEDUP_REMOVED lines=12> */
.L_x_65:
[----:B------:R-:W-:Y:S05]  /*38a0*/  BSYNC B1 ;  /* 0x0000000000017941 */ /* 0x000fea0003800000 */
.L_x_64:
        /* <DEDUP_REMOVED lines=12> */
.L_x_67:
[----:B------:R-:W-:Y:S05]  /*3970*/  BSYNC B1 ;  /* 0x0000000000017941 */ /* 0x000fea0003800000 */
.L_x_66:
        /* <DEDUP_REMOVED lines=13> */
.L_x_69:
[----:B------:R-:W-:Y:S05]  /*3a50*/  BSYNC B1 ;  /* 0x0000000000017941 */ /* 0x000fea0003800000 */
.L_x_68:
        /* <DEDUP_REMOVED lines=13> */
.L_x_71:
[----:B------:R-:W-:Y:S05]  /*3b30*/  BSYNC B1 ;  /* 0x0000000000017941 */ /* 0x000fea0003800000 */
.L_x_70:
        /* <DEDUP_REMOVED lines=12> */
.L_x_73:
[----:B------:R-:W-:Y:S05]  /*3c00*/  BSYNC B1 ;  /* 0x0000000000017941 */ /* 0x000fea0003800000 */
.L_x_72:
        /* <DEDUP_REMOVED lines=12> */
.L_x_75:
[----:B------:R-:W-:Y:S05]  /*3cd0*/  BSYNC B1 ;  /* 0x0000000000017941 */ /* 0x000fea0003800000 */
.L_x_74:
        /* <DEDUP_REMOVED lines=13> */
.L_x_77:
[----:B------:R-:W-:Y:S05]  /*3db0*/  BSYNC B1 ;  /* 0x0000000000017941 */ /* 0x000fea0003800000 */
.L_x_76:
        /* <DEDUP_REMOVED lines=13> */
.L_x_79:
[----:B------:R-:W-:Y:S05]  /*3e90*/  BSYNC B1 ;  /* 0x0000000000017941 */ /* 0x000fea0003800000 */
.L_x_78:
        /* <DEDUP_REMOVED lines=12> */
.L_x_81:
[----:B------:R-:W-:Y:S05]  /*3f60*/  BSYNC B1 ;  /* 0x0000000000017941 */ /* 0x000fea0003800000 */
.L_x_80:
        /* <DEDUP_REMOVED lines=12> */
.L_x_83:
[----:B------:R-:W-:Y:S05]  /*4030*/  BSYNC B1 ;  /* 0x0000000000017941 */ /* 0x000fea0003800000 */
.L_x_82:
        /* <DEDUP_REMOVED lines=13> */
.L_x_85:
[----:B------:R-:W-:Y:S05]  /*4110*/  BSYNC B1 ;  /* 0x0000000000017941 */ /* 0x000fea0003800000 */
.L_x_84:
        /* <DEDUP_REMOVED lines=13> */
.L_x_87:
[----:B------:R-:W-:Y:S05]  /*41f0*/  BSYNC B1 ;  /* 0x0000000000017941 */ /* 0x000fea0003800000 */
.L_x_86:
        /* <DEDUP_REMOVED lines=12> */
.L_x_89:
[----:B------:R-:W-:Y:S05]  /*42c0*/  BSYNC B1 ;  /* 0x0000000000017941 */ /* 0x000fea0003800000 */
.L_x_88:
        /* <DEDUP_REMOVED lines=12> */
.L_x_91:
[----:B------:R-:W-:Y:S05]  /*4390*/  BSYNC B1 ;  /* 0x0000000000017941 */ /* 0x000fea0003800000 */
.L_x_90:
        /* <DEDUP_REMOVED lines=13> */
.L_x_93:
[----:B------:R-:W-:Y:S05]  /*4470*/  BSYNC B1 ;  /* 0x0000000000017941 */ /* 0x000fea0003800000 */
.L_x_92:
        /* <DEDUP_REMOVED lines=13> */
.L_x_95:
[----:B------:R-:W-:Y:S05]  /*4550*/  BSYNC B1 ;  /* 0x0000000000017941 */ /* 0x000fea0003800000 */
.L_x_94:
        /* <DEDUP_REMOVED lines=12> */
.L_x_97:
[----:B------:R-:W-:Y:S05]  /*4620*/  BSYNC B1 ;  /* 0x0000000000017941 */ /* 0x000fea0003800000 */
.L_x_96:
        /* <DEDUP_REMOVED lines=12> */
.L_x_99:
[----:B------:R-:W-:Y:S05]  /*46f0*/  BSYNC B1 ;  /* 0x0000000000017941 */ /* 0x000fea0003800000 */
.L_x_98:
        /* <DEDUP_REMOVED lines=13> */
.L_x_101:
[----:B------:R-:W-:Y:S05]  /*47d0*/  BSYNC B1 ;  /* 0x0000000000017941 */ /* 0x000fea0003800000 */
.L_x_100:
[----:B-----5:R-:W-:Y:S01]  /*47e0*/  LOP3.LUT R25, R25, 0xff, RZ, 0xc0, !PT ;  /* 0x000000ff19197812 */ /* 0x020fe200078ec0ff */
[----:B------:R-:W-:Y:S01]  /*47f0*/  BSSY B1, `(.L_x_102) ;  /* 0x000000c000017945 */ /* 0x000fe20003800000 */
[----:B------:R-:W-:Y:S02]  /*4800*/  ISETP.GE.AND P1, PT, R24, 0x3a, PT ;  /* 0x0000003a1800780c */ /* 0x000fe40003f26270 */
[----:B------:R-:W-:Y:S02]  /*4810*/  F2FP.F16.E5M2.UNPACK_B R25, R25 ;  /* 0x00000019ff19723e */ /* 0x000fe400020004ff */
[----:B------:R-:W-:Y:S02]  /*4820*/  ISETP.LT.OR P3, PT, R6, 0x1, !P1 ;  /* 0x000000010600780c */ /* 0x000fe40004f61670 */
[----:B------:R-:W-:Y:S01]  /*4830*/  PRMT R24, RZ, 0x7610, R24 ;  /* 0x00007610ff187816 */ /* 0x000fe20000000018 */
[----:B------:R-:W-:-:S05]  /*4840*/  HADD2.F32 R26, -RZ, R25.H0_H0 ;  /* 0x20000019ff1a7230 */ /* 0x000fca0000004100 */
[----:B------:R-:W-:-:S04]  /*4850*/  FMUL R26, R26, R15 ;  /* 0x0000000f1a1a7220 */ /* 0x000fc80000400000 */
[----:B------:R-:W-:-:S05]  /*4860*/  FFMA R26, R59, R14, R26 ;  /* 0x0000000e3b1a7223 */ /* 0x000fca000000001a */
[----:B------:R-:W-:-:S05]  /*4870*/  F2FP.SATFINITE.E5M2.F32.PACK_AB_MERGE_C R25, RZ, R26, RZ ;  /* 0x0000001aff19723e */ /* 0x000fca00048060ff */
[----:B------:R0:W-:Y:S01]  /*4880*/  @!P2 STG.E.U8 desc[UR20][R16.64+0x38], R25 ;  /* 0x000038191000a986 */ /* 0x0001e2000c101114 */
[----:B------:R-:W-:Y:S05]  /*4890*/  @P3 BRA `(.L_x_103) ;  /* 0x0000000000043947 */ /* 0x000fea0003800000 */
[----:B------:R0:W5:Y:S02]  /*48a0*/  LDG.E.U8 R24, desc[UR20][R4.64+0x39] ;  /* 0x0000391404187981 */ /* 0x000164000c1e1100 */
.L_x_103:
[----:B------:R-:W-:Y:S05]  /*48b0*/  BSYNC B1 ;  /* 0x0000000000017941 */ /* 0x000fea0003800000 */
.L_x_102:
[----:B-----5:R-:W-:Y:S01]  /*48c0*/  LOP3.LUT R24, R24, 0xff, RZ, 0xc0, !PT ;  /* 0x000000ff18187812 */ /* 0x020fe200078ec0ff */
[----:B------:R-:W-:Y:S01]  /*48d0*/  BSSY B1, `(.L_x_104) ;  /* 0x000000b000017945 */ /* 0x000fe20003800000 */
[----:B------:R-:W-:Y:S02]  /*48e0*/  ISETP.LT.OR P0, PT, R6, 0x9, !P0 ;  /* 0x000000090600780c */ /* 0x000fe40004701670 */
[----:B------:R-:W-:Y:S02]  /*48f0*/  F2FP.F16.E5M2.UNPACK_B R24, R24 ;  /* 0x00000018ff18723e */ /* 0x000fe400020004ff */
[----:B0-2---:R-:W-:-:S03]  /*4900*/  PRMT R4, RZ, 0x7610, R4 ;  /* 0x00007610ff047816 */ /* 0x005fc60000000004 */
[----:B------:R-:W-:-:S05]  /*4910*/  HADD2.F32 R24, -RZ, R24.H0_H0 ;  /* 0x20000018ff187230 */ /* 0x000fca0000004100 */
[----:B------:R-:W-:-:S04]  /*4920*/  FMUL R5, R24, R15 ;  /* 0x0000000f18057220 */ /* 0x000fc80000400000 */
[----:B------:R-:W-:-:S05]  /*4930*/  FFMA R5, R58, R14, R5 ;  /* 0x0000000e3a057223 */ /* 0x000fca0000000005 */
[----:B------:R-:W-:-:S05]  /*4940*/  F2FP.SATFINITE.E5M2.F32.PACK_AB_MERGE_C R5, RZ, R5, RZ ;  /* 0x00000005ff05723e */ /* 0x000fca00048060ff */
[----:B------:R0:W-:Y:S01]  /*4950*/  @!P3 STG.E.U8 desc[UR20][R16.64+0x39], R5 ;  /* 0x000039051000b986 */ /* 0x0001e2000c101114 */
[----:B------:R-:W-:Y:S05]  /*4960*/  @P0 BRA `(.L_x_105) ;  /* 0x0000000000040947 */ /* 0x000fea0003800000 */
[----:B------:R2:W5:Y:S02]  /*4970*/  LDG.E.U8 R4, desc[UR20][R22.64+0x38] ;  /* 0x0000381416047981 */ /* 0x000564000c1e1100 */
.L_x_105:
[----:B------:R-:W-:Y:S05]  /*4980*/  BSYNC B1 ;  /* 0x0000000000017941 */ /* 0x000fea0003800000 */
.L_x_104:
[----:B-----5:R-:W-:Y:S01]  /*4990*/  LOP3.LUT R4, R4, 0xff, RZ, 0xc0, !PT ;  /* 0x000000ff04047812 */ /* 0x020fe200078ec0ff */
[----:B------:R-:W-:Y:S01]  /*49a0*/  BSSY B1, `(.L_x_106) ;  /* 0x000000b000017945 */ /* 0x000fe20003800000 */
[----:B------:R-:W-:Y:S02]  /*49b0*/  ISETP.LT.OR P1, PT, R6, 0x9, !P1 ;  /* 0x000000090600780c */ /* 0x000fe40004f21670 */
[----:B------:R-:W-:-:S05]  /*49c0*/  F2FP.F16.E5M2.UNPACK_B R4, R4 ;  /* 0x00000004ff04723e */ /* 0x000fca00020004ff */
[----:B------:R-:W-:-:S05]  /*49d0*/  HADD2.F32 R4, -RZ, R4.H0_H0 ;  /* 0x20000004ff047230 */ /* 0x000fca0000004100 */
[----:B------:R-:W-:-:S04]  /*49e0*/  FMUL R4, R4, R15 ;  /* 0x0000000f04047220 */ /* 0x000fc80000400000 */
[----:B------:R-:W-:-:S05]  /*49f0*/  FFMA R4, R57, R14, R4 ;  /* 0x0000000e39047223 */ /* 0x000fca0000000004 */
[----:B0-----:R-:W-:Y:S02]  /*4a00*/  F2FP.SATFINITE.E5M2.F32.PACK_AB_MERGE_C R5, RZ, R4, RZ ;  /* 0x00000004ff05723e */ /* 0x001fe400048060ff */
[----:B------:R-:W-:-:S03]  /*4a10*/  PRMT R4, RZ, 0x7610, R4 ;  /* 0x00007610ff047816 */ /* 0x000fc60000000004 */
[----:B------:R0:W-:Y:S01]  /*4a20*/  @!P0 STG.E.U8 desc[UR20][R18.64+0x38], R5 ;  /* 0x0000380512008986 */ /* 0x0001e2000c101114 */
[----:B------:R-:W-:Y:S05]  /*4a30*/  @P1 BRA `(.L_x_107) ;  /* 0x0000000000041947 */ /* 0x000fea0003800000 */
[----:B------:R0:W5:Y:S02]  /*4a40*/  LDG.E.U8 R4, desc[UR20][R22.64+0x39] ;  /* 0x0000391416047981 */ /* 0x000164000c1e1100 */
.L_x_107:
[----:B------:R-:W-:Y:S05]  /*4a50*/  BSYNC B1 ;  /* 0x0000000000017941 */ /* 0x000fea0003800000 */
.L_x_106:
[----:B------:R-:W-:Y:S05]  /*4a60*/  @P1 BRA `(.L_x_108) ;  /* 0x0000000800601947 */ /* 0x000fea0003800000 */
[----:B-----5:R-:W-:-:S04]  /*4a70*/  LOP3.LUT R4, R4, 0xff, RZ, 0xc0, !PT ;  /* 0x000000ff04047812 */ /* 0x020fc800078ec0ff */
[----:B------:R-:W-:-:S05]  /*4a80*/  F2FP.F16.E5M2.UNPACK_B R4, R4 ;  /* 0x00000004ff04723e */ /* 0x000fca00020004ff */
[----:B------:R-:W-:-:S05]  /*4a90*/  HADD2.F32 R4, -RZ, R4.H0_H0 ;  /* 0x20000004ff047230 */ /* 0x000fca0000004100 */
[----:B0-----:R-:W-:-:S04]  /*4aa0*/  FMUL R5, R4, R15 ;  /* 0x0000000f04057220 */ /* 0x001fc80000400000 */
[----:B------:R-:W-:-:S05]  /*4ab0*/  FFMA R5, R56, R14, R5 ;  /* 0x0000000e38057223 */ /* 0x000fca0000000005 */
[----:B------:R-:W-:-:S05]  /*4ac0*/  F2FP.SATFINITE.E5M2.F32.PACK_AB_MERGE_C R5, RZ, R5, RZ ;  /* 0x00000005ff05723e */ /* 0x000fca00048060ff */
[----:B------:R0:W-:Y:S01]  /*4ad0*/  STG.E.U8 desc[UR20][R18.64+0x39], R5 ;  /* 0x0000390512007986 */ /* 0x0001e2000c101114 */
[----:B------:R-:W-:Y:S05]  /*4ae0*/  BRA `(.L_x_108) ;  /* 0x0000000800407947 */ /* 0x000fea0003800000 */
.L_x_43:
[C---:B------:R-:W-:Y:S01]  /*4af0*/  ISETP.GE.AND P3, PT, R24.reuse, 0x1, PT ;  /* 0x000000011800780c */ /* 0x040fe20003f66270 */
[-C--:B--2---:R-:W-:Y:S01]  /*4b00*/  FMUL R87, R87, R14.reuse ;  /* 0x0000000e57577220 */ /* 0x084fe20000400000 */
[----:B------:R-:W-:Y:S01]  /*4b10*/  ISETP.GE.AND P0, PT, R24, 0x2, PT ;  /* 0x000000021800780c */ /* 0x000fe20003f06270 */
[-C--:B------:R-:W-:Y:S01]  /*4b20*/  FMUL R86, R86, R14.reuse ;  /* 0x0000000e56567220 */ /* 0x080fe20000400000 */
[C---:B------:R-:W-:Y:S01]  /*4b30*/  ISETP.LT.OR P1, PT, R6.reuse, 0x1, !P3 ;  /* 0x000000010600780c */ /* 0x040fe20005f21670 */
[-C--:B------:R-:W-:Y:S01]  /*4b40*/  FMUL R85, R85, R14.reuse ;  /* 0x0000000e55557220 */ /* 0x080fe20000400000 */
[----:B------:R-:W-:Y:S01]  /*4b50*/  ISETP.LT.OR P2, PT, R6, 0x1, !P0 ;  /* 0x000000010600780c */ /* 0x000fe20004741670 */
[-C--:B------:R-:W-:Y:S01]  /*4b60*/  FMUL R84, R84, R14.reuse ;  /* 0x0000000e54547220 */ /* 0x080fe20000400000 */
[----:B------:R-:W-:Y:S01]  /*4b70*/  ISETP.LT.OR P3, PT, R6, 0x9, !P3 ;  /* 0x000000090600780c */ /* 0x000fe20005f61670 */
[-C--:B------:R-:W-:Y:S01]  /*4b80*/  FMUL R83, R83, R14.reuse ;  /* 0x0000000e53537220 */ /* 0x080fe20000400000 */
[----:B------:R-:W-:Y:S01]  /*4b90*/  F2FP.SATFINITE.E5M2.F32.PACK_AB_MERGE_C R87, RZ, R87, RZ ;  /* 0x00000057ff57723e */ /* 0x000fe200048060ff */
[----:B------:R-:W-:Y:S01]  /*4ba0*/  FMUL R82, R82, R14 ;  /* 0x0000000e52527220 */ /* 0x000fe20000400000 */
[----:B------:R-:W-:Y:S01]  /*4bb0*/  F2FP.SATFINITE.E5M2.F32.PACK_AB_MERGE_C R5, RZ, R86, RZ ;  /* 0x00000056ff05723e */ /* 0x000fe200048060ff */
[-C--:B------:R-:W-:Y:S01]  /*4bc0*/  FMUL R81, R81, R14.reuse ;  /* 0x0000000e51517220 */ /* 0x080fe20000400000 */
[----:B------:R-:W-:Y:S01]  /*4bd0*/  F2FP.SATFINITE.E5M2.F32.PACK_AB_MERGE_C R85, RZ, R85, RZ ;  /* 0x00000055ff55723e */ /* 0x000fe200048060ff */
[-C--:B------:R-:W-:Y:S01]  /*4be0*/  FMUL R80, R80, R14.reuse ;  /* 0x0000000e50507220 */ /* 0x080fe20000400000 */
[----:B------:R-:W-:Y:S01]  /*4bf0*/  ISETP.LT.OR P0, PT, R6, 0x9, !P0 ;  /* 0x000000090600780c */ /* 0x000fe20004701670 */
[----:B------:R-:W-:Y:S01]  /*4c00*/  @!P1 STG.E.U8 desc[UR20][R16.64], R87 ;  /* 0x0000005710009986 */ /* 0x000fe2000c101114 */
[C---:B------:R-:W-:Y:S01]  /*4c10*/  ISETP.GE.AND P1, PT, R24.reuse, 0x9, PT ;  /* 0x000000091800780c */ /* 0x040fe20003f26270 */
[-C--:B------:R-:W-:Y:S01]  /*4c20*/  FMUL R79, R79, R14.reuse ;  /* 0x0000000e4f4f7220 */ /* 0x080fe20000400000 */
[----:B------:R-:W-:Y:S01]  /*4c30*/  F2FP.SATFINITE.E5M2.F32.PACK_AB_MERGE_C R83, RZ, R83, RZ ;  /* 0x00000053ff53723e */ /* 0x000fe200048060ff */
[----:B------:R0:W-:Y:S01]  /*4c40*/  @!P2 STG.E.U8 desc[UR20][R16.64+0x1], R5 ;  /* 0x000001051000a986 */ /* 0x0001e2000c101114 */
[----:B------:R-:W-:Y:S01]  /*4c50*/  ISETP.GE.AND P2, PT, R24, 0xa, PT ;  /* 0x0000000a1800780c */ /* 0x000fe20003f46270 */
[----:B------:R-:W-:Y:S01]  /*4c60*/  FMUL R78, R78, R14 ;  /* 0x0000000e4e4e7220 */ /* 0x000fe20000400000 */
[----:B------:R-:W-:Y:S01]  /*4c70*/  F2FP.SATFINITE.E5M2.F32.PACK_AB_MERGE_C R23, RZ, R82, RZ ;  /* 0x00000052ff17723e */ /* 0x000fe200048060ff */
[----:B------:R-:W-:Y:S01]  /*4c80*/  @!P3 STG.E.U8 desc[UR20][R18.64], R85 ;  /* 0x000000551200b986 */ /* 0x000fe2000c101114 */
[----:B------:R-:W-:Y:S01]  /*4c90*/  ISETP.LT.OR P3, PT, R6, 0x1, !P1 ;  /* 0x000000010600780c */ /* 0x000fe20004f61670 */
[-C--:B------:R-:W-:Y:S01]  /*4ca0*/  FMUL R76, R76, R14.reuse ;  /* 0x0000000e4c4c7220 */ /* 0x080fe20000400000 */
[C---:B------:R-:W-:Y:S01]  /*4cb0*/  ISETP.LT.OR P5, PT, R6.reuse, 0x1, !P2 ;  /* 0x000000010600780c */ /* 0x040fe200057a1670 */
[-C--:B------:R-:W-:Y:S01]  /*4cc0*/  FMUL R77, R77, R14.reuse ;  /* 0x0000000e4d4d7220 */ /* 0x080fe20000400000 */
[----:B------:R-:W-:Y:S01]  /*4cd0*/  ISETP.LT.OR P1, PT, R6, 0x9, !P1 ;  /* 0x000000090600780c */ /* 0x000fe20004f21670 */
[-C--:B------:R-:W-:Y:S01]  /*4ce0*/  FMUL R75, R75, R14.reuse ;  /* 0x0000000e4b4b7220 */ /* 0x080fe20000400000 */
[----:B------:R-:W-:Y:S01]  /*4cf0*/  F2FP.SATFINITE.E5M2.F32.PACK_AB_MERGE_C R81, RZ, R81, RZ ;  /* 0x00000051ff51723e */ /* 0x000fe200048060ff */
[----:B------:R-:W-:Y:S01]  /*4d00*/  FMUL R74, R74, R14 ;  /* 0x0000000e4a4a7220 */ /* 0x000fe20000400000 */
[----:B0-----:R-:W-:Y:S01]  /*4d10*/  F2FP.SATFINITE.E5M2.F32.PACK_AB_MERGE_C R5, RZ, R84, RZ ;  /* 0x00000054ff05723e */ /* 0x001fe200048060ff */
[-C--:B------:R-:W-:Y:S01]  /*4d20*/  FMUL R72, R72, R14.reuse ;  /* 0x0000000e48487220 */ /* 0x080fe20000400000 */
[----:B------:R-:W-:Y:S01]  /*4d30*/  ISETP.LT.OR P2, PT, R6, 0x9, !P2 ;  /* 0x000000090600780c */ /* 0x000fe20005741670 */
[----:B------:R-:W-:Y:S01]  /*4d40*/  FMUL R73, R73, R14 ;  /* 0x0000000e49497220 */ /* 0x000fe20000400000 */
[----:B------:R-:W-:Y:S01]  /*4d50*/  F2FP.SATFINITE.E5M2.F32.PACK_AB_MERGE_C R25, RZ, R80, RZ ;  /* 0x00000050ff19723e */ /* 0x000fe200048060ff */
[----:B------:R0:W-:Y:S01]  /*4d60*/  @!P0 STG.E.U8 desc[UR20][R18.64+0x1], R5 ;  /* 0x0000010512008986 */ /* 0x0001e2000c101114 */
[C---:B------:R-:W-:Y:S01]  /*4d70*/  ISETP.GE.AND P0, PT, R24.reuse, 0x11, PT ;  /* 0x000000111800780c */ /* 0x040fe20003f06270 */
[-C--:B------:R-:W-:Y:S01]  /*4d80*/  FMUL R71, R71, R14.reuse ;  /* 0x0000000e47477220 */ /* 0x080fe20000400000 */
[----:B------:R-:W-:Y:S01]  /*4d90*/  F2FP.SATFINITE.E5M2.F32.PACK_AB_MERGE_C R79, RZ, R79, RZ ;  /* 0x0000004fff4f723e */ /* 0x000fe200048060ff */
[----:B------:R-:W-:Y:S01]  /*4da0*/  @!P3 STG.E.U8 desc[UR20][R16.64+0x8], R83 ;  /* 0x000008531000b986 */ /* 0x000fe2000c101114 */
[----:B------:R-:W-:Y:S01]  /*4db0*/  ISETP.GE.AND P3, PT, R24, 0x12, PT ;  /* 0x000000121800780c */ /* 0x000fe20003f66270 */
[-C--:B------:R-:W-:Y:S01]  /*4dc0*/  FMUL R70, R70, R14.reuse ;  /* 0x0000000e46467220 */ /* 0x080fe20000400000 */
[----:B------:R-:W-:Y:S01]  /*4dd0*/  F2FP.SATFINITE.E5M2.F32.PACK_AB_MERGE_C R77, RZ, R77, RZ ;  /* 0x0000004dff4d723e */ /* 0x000fe200048060ff */
[----:B------:R1:W-:Y:S01]  /*4de0*/  @!P5 STG.E.U8 desc[UR20][R16.64+0x9], R23 ;  /* 0x000009171000d986 */ /* 0x0003e2000c101114 */
[C---:B------:R-:W-:Y:S01]  /*4df0*/  ISETP.LT.OR P5, PT, R6.reuse, 0x1, !P3 ;  /* 0x000000010600780c */ /* 0x040fe20005fa1670 */
[-C--:B------:R-:W-:Y:S01]  /*4e00*/  FMUL R69, R69, R14.reuse ;  /* 0x0000000e45457220 */ /* 0x080fe20000400000 */
[C---:B------:R-:W-:Y:S01]  /*4e10*/  ISETP.LT.OR P3, PT, R6.reuse, 0x9, !P3 ;  /* 0x000000090600780c */ /* 0x040fe20005f61670 */
[----:B------:R-:W-:Y:S01]  /*4e20*/  @!P1 STG.E.U8 desc[UR20][R18.64+0x8], R81 ;  /* 0x0000085112009986 */ /* 0x000fe2000c101114 */
[----:B------:R-:W-:Y:S01]  /*4e30*/  ISETP.LT.OR P1, PT, R6, 0x1, !P0 ;  /* 0x000000010600780c */ /* 0x000fe20004721670 */
[----:B------:R-:W-:Y:S01]  /*4e40*/  FMUL R68, R68, R14 ;  /* 0x0000000e44447220 */ /* 0x000fe20000400000 */
[----:B0-----:R-:W-:Y:S01]  /*4e50*/  F2FP.SATFINITE.E5M2.F32.PACK_AB_MERGE_C R5, RZ, R78, RZ ;  /* 0x0000004eff05723e */ /* 0x001fe200048060ff */
[----:B------:R-:W-:Y:S01]  /*4e60*/  @!P2 STG.E.U8 desc[UR20][R18.64+0x9], R25 ;  /* 0x000009191200a986 */ /* 0x000fe2000c101114 */
[----:B------:R-:W-:Y:S01]  /*4e70*/  ISETP.GE.AND P2, PT, R24, 0x19, PT ;  /* 0x000000191800780c */ /* 0x000fe20003f46270 */
[-C--:B------:R-:W-:Y:S01]  /*4e80*/  FMUL R67, R67, R14.reuse ;  /* 0x0000000e43437220 */ /* 0x080fe20000400000 */
[----:B------:R-:W-:Y:S01]  /*4e90*/  ISETP.LT.OR P0, PT, R6, 0x9, !P0 ;  /* 0x000000090600780c */ /* 0x000fe20004701670 */
[----:B------:R-:W-:Y:S01]  /*4ea0*/  FMUL R66, R66, R14 ;  /* 0x0000000e42427220 */ /* 0x000fe20000400000 */
[----:B------:R-:W-:Y:S01]  /*4eb0*/  ISETP.LT.OR P6, PT, R6, 0x1, !P2 ;  /* 0x000000010600780c */ /* 0x000fe200057c1670 */
[----:B------:R0:W-:Y:S01]  /*4ec0*/  @!P5 STG.E.U8 desc[UR20][R16.64+0x11], R5 ;  /* 0x000011051000d986 */ /* 0x0001e2000c101114 */
[----:B-1----:R-:W-:Y:S01]  /*4ed0*/  F2FP.SATFINITE.E5M2.F32.PACK_AB_MERGE_C R23, RZ, R76, RZ ;  /* 0x0000004cff17723e */ /* 0x002fe200048060ff */
[-C--:B------:R-:W-:Y:S01]  /*4ee0*/  FMUL R64, R64, R14.reuse ;  /* 0x0000000e40407220 */ /* 0x080fe20000400000 */
[----:B------:R-:W-:Y:S01]  /*4ef0*/  F2FP.SATFINITE.E5M2.F32.PACK_AB_MERGE_C R75, RZ, R75, RZ ;  /* 0x0000004bff4b723e */ /* 0x000fe200048060ff */
[----:B------:R-:W-:Y:S01]  /*4f00*/  @!P1 STG.E.U8 desc[UR20][R16.64+0x10], R79 ;  /* 0x0000104f10009986 */ /* 0x000fe2000c101114 */
[----:B------:R-:W-:Y:S01]  /*4f10*/  ISETP.GE.AND P1, PT, R24, 0x1a, PT ;  /* 0x0000001a1800780c */ /* 0x000fe20003f26270 */
[-C--:B------:R-:W-:Y:S01]  /*4f20*/  FMUL R65, R65, R14.reuse ;  /* 0x0000000e41417220 */ /* 0x080fe20000400000 */
[C---:B------:R-:W-:Y:S01]  /*4f30*/  ISETP.LT.OR P2, PT, R6.reuse, 0x9, !P2 ;  /* 0x000000090600780c */ /* 0x040fe20005741670 */
[----:B------:R1:W-:Y:S01]  /*4f40*/  @!P3 STG.E.U8 desc[UR20][R18.64+0x11], R23 ;  /* 0x000011171200b986 */ /* 0x0003e2000c101114 */
[C---:B------:R-:W-:Y:S01]  /*4f50*/  ISETP.LT.OR P5, PT, R6.reuse, 0x1, !P1 ;  /* 0x000000010600780c */ /* 0x040fe20004fa1670 */
[----:B------:R-:W-:Y:S01]  /*4f60*/  FMUL R63, R63, R14 ;  /* 0x0000000e3f3f7220 */ /* 0x000fe20000400000 */
[----:B------:R-:W-:Y:S01]  /*4f70*/  ISETP.LT.OR P3, PT, R6, 0x9, !P1 ;  /* 0x000000090600780c */ /* 0x000fe20004f61670 */
[----:B------:R-:W-:Y:S01]  /*4f80*/  @!P0 STG.E.U8 desc[UR20][R18.64+0x10], R77 ;  /* 0x0000104d12008986 */ /* 0x000fe2000c101114 */
[----:B0-----:R-:W-:Y:S01]  /*4f90*/  F2FP.SATFINITE.E5M2.F32.PACK_AB_MERGE_C R5, RZ, R74, RZ ;  /* 0x0000004aff05723e */ /* 0x001fe200048060ff */
[-C--:B------:R-:W-:Y:S01]  /*4fa0*/  FMUL R62, R62, R14.reuse ;  /* 0x0000000e3e3e7220 */ /* 0x080fe20000400000 */
[C---:B------:R-:W-:Y:S01]  /*4fb0*/  ISETP.GE.AND P0, PT, R24.reuse, 0x21, PT ;  /* 0x000000211800780c */ /* 0x040fe20003f06270 */
[----:B------:R-:W-:Y:S01]  /*4fc0*/  @!P6 STG.E.U8 desc[UR20][R16.64+0x18], R75 ;  /* 0x0000184b1000e986 */ /* 0x000fe2000c101114 */
[----:B------:R-:W-:Y:S01]  /*4fd0*/  ISETP.GE.AND P1, PT, R24, 0x22, PT ;  /* 0x000000221800780c */ /* 0x000fe20003f26270 */
[-C--:B------:R-:W-:Y:S01]  /*4fe0*/  FMUL R61, R61, R14.reuse ;  /* 0x0000000e3d3d7220 */ /* 0x080fe20000400000 */
[----:B------:R-:W-:Y:S01]  /*4ff0*/  ISETP.LT.OR P6, PT, R6, 0x1, !P0 ;  /* 0x000000010600780c */ /* 0x000fe200047c1670 */
[----:B------:R-:W-:Y:S01]  /*5000*/  FMUL R60, R60, R14 ;  /* 0x0000000e3c3c7220 */ /* 0x000fe20000400000 */
[----:B-1----:R-:W-:Y:S01]  /*5010*/  F2FP.SATFINITE.E5M2.F32.PACK_AB_MERGE_C R23, RZ, R72, RZ ;  /* 0x00000048ff17723e */ /* 0x002fe200048060ff */
[----:B------:R0:W-:Y:S01]  /*5020*/  @!P5 STG.E.U8 desc[UR20][R16.64+0x19], R5 ;  /* 0x000019051000d986 */ /* 0x0001e2000c101114 */
[----:B------:R-:W-:Y:S01]  /*5030*/  ISETP.LT.OR P5, PT, R6, 0x1, !P1 ;  /* 0x000000010600780c */ /* 0x000fe20004fa1670 */
[-C--:B------:R-:W-:Y:S01]  /*5040*/  FMUL R59, R59, R14.reuse ;  /* 0x0000000e3b3b7220 */ /* 0x080fe20000400000 */
[----:B------:R-:W-:Y:S01]  /*5050*/  F2FP.SATFINITE.E5M2.F32.PACK_AB_MERGE_C R73, RZ, R73, RZ ;  /* 0x00000049ff49723e */ /* 0x000fe200048060ff */
[----:B------:R1:W-:Y:S01]  /*5060*/  @!P3 STG.E.U8 desc[UR20][R18.64+0x19], R23 ;  /* 0x000019171200b986 */ /* 0x0003e2000c101114 */
[----:B------:R-:W-:Y:S01]  /*5070*/  F2FP.SATFINITE.E5M2.F32.PACK_AB_MERGE_C R71, RZ, R71, RZ ;  /* 0x00000047ff47723e */ /* 0x000fe200048060ff */
[----:B------:R-:W-:Y:S01]  /*5080*/  FMUL R58, R58, R14 ;  /* 0x0000000e3a3a7220 */ /* 0x000fe20000400000 */
[----:B------:R-:W-:Y:S01]  /*5090*/  F2FP.SATFINITE.E5M2.F32.PACK_AB_MERGE_C R25, RZ, R70, RZ ;  /* 0x00000046ff19723e */ /* 0x000fe200048060ff */
[----:B------:R-:W-:Y:S01]  /*50a0*/  @!P2 STG.E.U8 desc[UR20][R18.64+0x18], R73 ;  /* 0x000018491200a986 */ /* 0x000fe2000c101114 */
[----:B------:R-:W-:Y:S01]  /*50b0*/  ISETP.LT.OR P3, PT, R6, 0x9, !P1 ;  /* 0x000000090600780c */ /* 0x000fe20004f61670 */
[-C--:B------:R-:W-:Y:S01]  /*50c0*/  FMUL R57, R57, R14.reuse ;  /* 0x0000000e39397220 */ /* 0x080fe20000400000 */
[----:B------:R-:W-:Y:S01]  /*50d0*/  ISETP.GE.AND P2, PT, R24, 0x29, PT ;  /* 0x000000291800780c */ /* 0x000fe20003f46270 */
[----:B------:R-:W-:Y:S01]  /*50e0*/  @!P6 STG.E.U8 desc[UR20][R16.64+0x20], R71 ;  /* 0x000020471000e986 */ /* 0x000fe2000c101114 */
[----:B------:R-:W-:Y:S01]  /*50f0*/  ISETP.LT.OR P0, PT, R6, 0x9, !P0 ;  /* 0x000000090600780c */ /* 0x000fe20004701670 */
[----:B------:R-:W-:Y:S01]  /*5100*/  FMUL R56, R56, R14 ;  /* 0x0000000e38387220 */ /* 0x000fe20000400000 */
[----:B------:R-:W-:Y:S01]  /*5110*/  ISETP.GE.AND P1, PT, R24, 0x2a, PT ;  /* 0x0000002a1800780c */ /* 0x000fe20003f26270 */
[----:B------:R-:W-:Y:S01]  /*5120*/  @!P5 STG.E.U8 desc[UR20][R16.64+0x21], R25 ;  /* 0x000021191000d986 */ /* 0x000fe2000c101114 */
[----:B------:R-:W-:-:S02]  /*5130*/  ISETP.LT.OR P6, PT, R6, 0x1, !P2 ;  /* 0x000000010600780c */ /* 0x000fc400057c1670 */
[C---:B------:R-:W-:Y:S02]  /*5140*/  ISETP.LT.OR P5, PT, R6.reuse, 0x1, !P1 ;  /* 0x000000010600780c */ /* 0x040fe40004fa1670 */
[----:B------:R-:W-:Y:S02]  /*5150*/  F2FP.SATFINITE.E5M2.F32.PACK_AB_MERGE_C R69, RZ, R69, RZ ;  /* 0x00000045ff45723e */ /* 0x000fe400048060ff */
[----:B0-----:R-:W-:Y:S02]  /*5160*/  F2FP.SATFINITE.E5M2.F32.PACK_AB_MERGE_C R5, RZ, R68, RZ ;  /* 0x00000044ff05723e */ /* 0x001fe400048060ff */
[----:B------:R-:W-:Y:S01]  /*5170*/  F2FP.SATFINITE.E5M2.F32.PACK_AB_MERGE_C R67, RZ, R67, RZ ;  /* 0x00000043ff43723e */ /* 0x000fe200048060ff */
[----:B------:R-:W-:Y:S01]  /*5180*/  @!P0 STG.E.U8 desc[UR20][R18.64+0x20], R69 ;  /* 0x0000204512008986 */ /* 0x000fe2000c101114 */
[----:B-1----:R-:W-:Y:S02]  /*5190*/  F2FP.SATFINITE.E5M2.F32.PACK_AB_MERGE_C R23, RZ, R66, RZ ;  /* 0x00000042ff17723e */ /* 0x002fe400048060ff */
[C---:B------:R-:W-:Y:S01]  /*51a0*/  ISETP.LT.OR P1, PT, R6.reuse, 0x9, !P1 ;  /* 0x000000090600780c */ /* 0x040fe20004f21670 */
[----:B------:R0:W-:Y:S01]  /*51b0*/  @!P3 STG.E.U8 desc[UR20][R18.64+0x21], R5 ;  /* 0x000021051200b986 */ /* 0x0001e2000c101114 */
[----:B------:R-:W-:-:S02]  /*51c0*/  ISETP.LT.OR P2, PT, R6, 0x9, !P2 ;  /* 0x000000090600780c */ /* 0x000fc40005741670 */
[C---:B------:R-:W-:Y:S01]  /*51d0*/  ISETP.GE.AND P3, PT, R24.reuse, 0x31, PT ;  /* 0x000000311800780c */ /* 0x040fe20003f66270 */
[----:B------:R-:W-:Y:S01]  /*51e0*/  @!P6 STG.E.U8 desc[UR20][R16.64+0x28], R67 ;  /* 0x000028431000e986 */ /* 0x000fe2000c101114 */
[----:B------:R-:W-:Y:S02]  /*51f0*/  ISETP.GE.AND P0, PT, R24, 0x32, PT ;  /* 0x000000321800780c */ /* 0x000fe40003f06270 */
[----:B------:R-:W-:Y:S01]  /*5200*/  F2FP.SATFINITE.E5M2.F32.PACK_AB_MERGE_C R65, RZ, R65, RZ ;  /* 0x00000041ff41723e */ /* 0x000fe200048060ff */
[----:B------:R1:W-:Y:S01]  /*5210*/  @!P5 STG.E.U8 desc[UR20][R16.64+0x29], R23 ;  /* 0x000029171000d986 */ /* 0x0003e2000c101114 */
[C---:B------:R-:W-:Y:S02]  /*5220*/  ISETP.LT.OR P5, PT, R6.reuse, 0x1, !P3 ;  /* 0x000000010600780c */ /* 0x040fe40005fa1670 */
[----:B------:R-:W-:Y:S02]  /*5230*/  ISETP.LT.OR P6, PT, R6, 0x1, !P0 ;  /* 0x000000010600780c */ /* 0x000fe400047c1670 */
[----:B0-----:R-:W-:Y:S01]  /*5240*/  F2FP.SATFINITE.E5M2.F32.PACK_AB_MERGE_C R5, RZ, R64, RZ ;  /* 0x00000040ff05723e */ /* 0x001fe200048060ff */
[----:B------:R-:W-:Y:S01]  /*5250*/  @!P2 STG.E.U8 desc[UR20][R18.64+0x28], R65 ;  /* 0x000028411200a986 */ /* 0x000fe2000c101114 */
[----:B------:R-:W-:-:S02]  /*5260*/  F2FP.SATFINITE.E5M2.F32.PACK_AB_MERGE_C R63, RZ, R63, RZ ;  /* 0x0000003fff3f723e */ /* 0x000fc400048060ff */
[----:B------:R-:W-:Y:S01]  /*5270*/  ISETP.GE.AND P2, PT, R24, 0x3a, PT ;  /* 0x0000003a1800780c */ /* 0x000fe20003f46270 */
[----:B------:R0:W-:Y:S01]  /*5280*/  @!P1 STG.E.U8 desc[UR20][R18.64+0x29], R5 ;  /* 0x0000290512009986 */ /* 0x0001e2000c101114 */
[----:B------:R-:W-:Y:S02]  /*5290*/  ISETP.LT.OR P1, PT, R6, 0x9, !P3 ;  /* 0x000000090600780c */ /* 0x000fe40005f21670 */
[----:B-1----:R-:W-:Y:S01]  /*52a0*/  F2FP.SATFINITE.E5M2.F32.PACK_AB_MERGE_C R23, RZ, R62, RZ ;  /* 0x0000003eff17723e */ /* 0x002fe200048060ff */
[----:B------:R-:W-:Y:S01]  /*52b0*/  @!P5 STG.E.U8 desc[UR20][R16.64+0x30], R63 ;  /* 0x0000303f1000d986 */ /* 0x000fe2000c101114 */
[----:B------:R-:W-:Y:S02]  /*52c0*/  ISETP.GE.AND P3, PT, R24, 0x39, PT ;  /* 0x000000391800780c */ /* 0x000fe40003f66270 */
[C---:B------:R-:W-:Y:S01]  /*52d0*/  ISETP.LT.OR P0, PT, R6.reuse, 0x9, !P0 ;  /* 0x000000090600780c */ /* 0x040fe20004701670 */
[----:B------:R1:W-:Y:S01]  /*52e0*/  @!P6 STG.E.U8 desc[UR20][R16.64+0x31], R23 ;  /* 0x000031171000e986 */ /* 0x0003e2000c101114 */
[----:B------:R-:W-:-:S02]  /*52f0*/  ISETP.LT.OR P5, PT, R6, 0x1, !P3 ;  /* 0x000000010600780c */ /* 0x000fc40005fa1670 */
[C---:B------:R-:W-:Y:S02]  /*5300*/  ISETP.LT.OR P6, PT, R6.reuse, 0x1, !P2 ;  /* 0x000000010600780c */ /* 0x040fe400057c1670 */
[C---:B------:R-:W-:Y:S02]  /*5310*/  ISETP.LT.OR P3, PT, R6.reuse, 0x9, !P3 ;  /* 0x000000090600780c */ /* 0x040fe40005f61670 */
[----:B------:R-:W-:Y:S02]  /*5320*/  ISETP.LT.OR P2, PT, R6, 0x9, !P2 ;  /* 0x000000090600780c */ /* 0x000fe40005741670 */
[----:B------:R-:W-:Y:S02]  /*5330*/  F2FP.SATFINITE.E5M2.F32.PACK_AB_MERGE_C R61, RZ, R61, RZ ;  /* 0x0000003dff3d723e */ /* 0x000fe400048060ff */
[----:B0-----:R-:W-:Y:S02]  /*5340*/  F2FP.SATFINITE.E5M2.F32.PACK_AB_MERGE_C R5, RZ, R60, RZ ;  /* 0x0000003cff05723e */ /* 0x001fe400048060ff */
[----:B------:R-:W-:Y:S01]  /*5350*/  F2FP.SATFINITE.E5M2.F32.PACK_AB_MERGE_C R59, RZ, R59, RZ ;  /* 0x0000003bff3b723e */ /* 0x000fe200048060ff */
[----:B------:R0:W-:Y:S01]  /*5360*/  @!P1 STG.E.U8 desc[UR20][R18.64+0x30], R61 ;  /* 0x0000303d12009986 */ /* 0x0001e2000c101114 */
[----:B-1----:R-:W-:-:S02]  /*5370*/  F2FP.SATFINITE.E5M2.F32.PACK_AB_MERGE_C R23, RZ, R58, RZ ;  /* 0x0000003aff17723e */ /* 0x002fc400048060ff */
[----:B------:R-:W-:Y:S01]  /*5380*/  F2FP.SATFINITE.E5M2.F32.PACK_AB_MERGE_C R57, RZ, R57, RZ ;  /* 0x00000039ff39723e */ /* 0x000fe200048060ff */
[----:B------:R0:W-:Y:S01]  /*5390*/  @!P0 STG.E.U8 desc[UR20][R18.64+0x31], R5 ;  /* 0x0000310512008986 */ /* 0x0001e2000c101114 */
[----:B------:R-:W-:-:S03]  /*53a0*/  F2FP.SATFINITE.E5M2.F32.PACK_AB_MERGE_C R25, RZ, R56, RZ ;  /* 0x00000038ff19723e */ /* 0x000fc600048060ff */
[----:B------:R0:W-:Y:S04]  /*53b0*/  @!P5 STG.E.U8 desc[UR20][R16.64+0x38], R59 ;  /* 0x0000383b1000d986 */ /* 0x0001e8000c101114 */
[----:B------:R0:W-:Y:S04]  /*53c0*/  @!P6 STG.E.U8 desc[UR20][R16.64+0x39], R23 ;  /* 0x000039171000e986 */ /* 0x0001e8000c101114 */
[----:B------:R0:W-:Y:S04]  /*53d0*/  @!P3 STG.E.U8 desc[UR20][R18.64+0x38], R57 ;  /* 0x000038391200b986 */ /* 0x0001e8000c101114 */
[----:B------:R0:W-:Y:S02]  /*53e0*/  @!P2 STG.E.U8 desc[UR20][R18.64+0x39], R25 ;  /* 0x000039191200a986 */ /* 0x0001e4000c101114 */
.L_x_108:
[----:B------:R-:W-:Y:S05]  /*53f0*/  BSYNC B0 ;  /* 0x0000000000007941 */ /* 0x000fea0003800000 */
.L_x_42:
[C---:B------:R-:W-:Y:S01]  /*5400*/  LEA R2, P0, R8.reuse, R2, 0x1 ;  /* 0x0000000208027211 */ /* 0x040fe200078008ff */
[----:B------:R-:W-:Y:S01]  /*5410*/  ULDC.64 UR6, c[0x0][0x650] ;  /* 0x0001940000067ab9 */ /* 0x000fe20000000a00 */
[----:B-----5:R-:W-:Y:S01]  /*5420*/  IMAD.U32 R4, RZ, RZ, UR12 ;  /* 0x0000000cff047e24 */ /* 0x020fe2000f8e00ff */
[----:B0-----:R-:W-:Y:S01]  /*5430*/  PRMT R16, RZ, 0x7610, R16 ;  /* 0x00007610ff107816 */ /* 0x001fe20000000010 */
[----:B------:R-:W-:Y:S01]  /*5440*/  IMAD.MOV.U32 R6, RZ, RZ, -0x1 ;  /* 0xffffffffff067424 */ /* 0x000fe200078e00ff */
[----:B------:R-:W-:Y:S01]  /*5450*/  LEA.HI.X R3, R8, R3, R0, 0x1, P0 ;  /* 0x0000000308037211 */ /* 0x000fe200000f0c00 */
[----:B------:R0:W-:Y:S01]  /*5460*/  SYNCS.ARRIVE.TRANS64.A1T0 RZ, [R4+UR23], RZ ;  /* 0x000000ff04ff79a7 */ /* 0x0001e20008100017 */
[----:B------:R-:W-:Y:S01]  /*5470*/  ISETP.GE.U32.AND P0, PT, R2, UR6, PT ;  /* 0x0000000602007c0c */ /* 0x000fe2000bf06070 */
[----:B------:R-:W-:-:S03]  /*5480*/  IMAD.MOV.U32 R5, RZ, RZ, -0x1 ;  /* 0xffffffffff057424 */ /* 0x000fc600078e00ff */
[----:B------:R-:W-:Y:S01]  /*5490*/  ISETP.GE.U32.AND.EX P0, PT, R3, UR7, PT, P0 ;  /* 0x0000000703007c0c */ /* 0x000fe2000bf06100 */
[----:B0-----:R-:W-:-:S12]  /*54a0*/  IMAD.MOV.U32 R4, RZ, RZ, -0x1 ;  /* 0xffffffffff047424 */ /* 0x001fd800078e00ff */
[----:B------:R-:W-:Y:S05]  /*54b0*/  @P0 BRA `(.L_x_109) ;  /* 0x0000000400600947 */ /* 0x000fea0003800000 */
[----:B------:R-:W0:Y:S01]  /*54c0*/  S2R R28, SR_CTAID.X ;  /* 0x00000000001c7919 */ /* 0x000e220000002500 */
[----:B--234-:R-:W2:Y:S01]  /*54d0*/  LDC.64 R22, c[0x0][0x628] ;  /* 0x00018a00ff167b82 */ /* 0x01cea20000000a00 */
[----:B------:R-:W-:Y:S01]  /*54e0*/  ULDC UR6, c[0x0][0x150] ;  /* 0x0000540000067ab9 */ /* 0x000fe20000000800 */
[----:B-1----:R-:W-:Y:S01]  /*54f0*/  IMAD.MOV.U32 R18, RZ, RZ, R2 ;  /* 0x000000ffff127224 */ /* 0x002fe200078e0002 */
[----:B------:R-:W1:Y:S01]  /*5500*/  S2R R30, SR_CTAID.Y ;  /* 0x00000000001e7919 */ /* 0x000e620000002600 */
[----:B------:R-:W-:-:S04]  /*5510*/  IMAD.MOV.U32 R19, RZ, RZ, R3 ;  /* 0x000000ffff137224 */ /* 0x000fc800078e0003 */
[----:B------:R-:W3:Y:S08]  /*5520*/  LDC R31, c[0x0][0x144] ;  /* 0x00005100ff1f7b82 */ /* 0x000ef00000000800 */
[----:B------:R-:W4:Y:S08]  /*5530*/  LDC R6, c[0x0][0x630] ;  /* 0x00018c00ff067b82 */ /* 0x000f300000000800 */
[----:B------:R-:W1:Y:S01]  /*5540*/  LDC.64 R26, c[0x0][0x620] ;  /* 0x00018800ff1a7b82 */ /* 0x000e620000000a00 */
[----:B--2---:R-:W-:-:S04]  /*5550*/  ISETP.NE.U32.AND P0, PT, R22, RZ, PT ;  /* 0x000000ff1600720c */ /* 0x004fc80003f05070 */
[----:B------:R-:W-:Y:S02]  /*5560*/  ISETP.NE.AND.EX P0, PT, R23, RZ, PT, P0 ;  /* 0x000000ff1700720c */ /* 0x000fe40003f05300 */
[----:B0-----:R-:W-:-:S05]  /*5570*/  I2FP.F32.U32 R4, R28 ;  /* 0x0000001c00047245 */ /* 0x001fca0000201000 */
[----:B------:R-:W-:-:S04]  /*5580*/  FMUL R4, R4, UR6 ;  /* 0x0000000604047c20 */ /* 0x000fc80008400000 */
[----:B------:R0:W2:Y:S02]  /*5590*/  F2I.U32.TRUNC.NTZ R29, R4 ;  /* 0x00000004001d7305 */ /* 0x0000a4000020f000 */
[----:B---34-:R-:W-:Y:S05]  /*55a0*/  @!P0 BRA `(.L_x_110) ;  /* 0x0000000000288947 */ /* 0x018fea0003800000 */
[----:B------:R-:W3:Y:S02]  /*55b0*/  LDC R5, c[0x0][0x634] ;  /* 0x00018d00ff057b82 */ /* 0x000ee40000000800 */
[----:B---3--:R-:W-:-:S05]  /*55c0*/  IADD3 R19, P0, R2, R5, RZ ;  /* 0x0000000502137210 */ /* 0x008fca0007f1e0ff */
[----:B------:R-:W-:-:S04]  /*55d0*/  IMAD.X R25, RZ, RZ, R3, P0 ;  /* 0x000000ffff197224 */ /* 0x000fc800000e0603 */
[----:B0-----:R-:W-:-:S04]  /*55e0*/  IMAD.WIDE.U32 R4, R25, R22, RZ ;  /* 0x0000001619047225 */ /* 0x001fc800078e00ff */
[----:B------:R-:W-:-:S04]  /*55f0*/  IMAD.WIDE.U32 R16, P0, R19, R23, R4 ;  /* 0x0000001713107225 */ /* 0x000fc80007800004 */
[----:B------:R-:W-:-:S04]  /*5600*/  IMAD.WIDE.U32 R4, R19, R22, RZ ;  /* 0x0000001613047225 */ /* 0x000fc800078e00ff */
[----:B------:R-:W-:Y:S01]  /*5610*/  IMAD.X R19, RZ, RZ, RZ, P0 ;  /* 0x000000ffff137224 */ /* 0x000fe200000e06ff */
[----:B------:R-:W-:Y:S01]  /*5620*/  IADD3 RZ, P0, R5, R16, RZ ;  /* 0x0000001005ff7210 */ /* 0x000fe20007f1e0ff */
[----:B------:R-:W-:-:S04]  /*5630*/  IMAD.MOV.U32 R18, RZ, RZ, R17 ;  /* 0x000000ffff127224 */ /* 0x000fc800078e0011 */
[----:B------:R-:W-:-:S08]  /*5640*/  IMAD.WIDE.U32.X R18, R25, R23, R18, P0 ;  /* 0x0000001719127225 */ /* 0x000fd000000e0412 */
.L_x_110:
[-CC-:B------:R-:W-:Y:S01]  /*5650*/  SHF.R.U64 R24, R18, R6.reuse, R19.reuse ;  /* 0x0000000612187219 */ /* 0x180fe20000001213 */
[----:B------:R-:W3:Y:S01]  /*5660*/  LDC.64 R34, c[0x0][0x640] ;  /* 0x00019000ff227b82 */ /* 0x000ee20000000a00 */
[----:B0-----:R-:W-:Y:S01]  /*5670*/  SHF.R.U32.HI R4, RZ, R6, R19 ;  /* 0x00000006ff047219 */ /* 0x001fe20000011613 */
[----:B--2---:R-:W-:Y:S01]  /*5680*/  IMAD.MOV R29, RZ, RZ, -R29 ;  /* 0x000000ffff1d7224 */ /* 0x004fe200078e0a1d */
[----:B------:R-:W-:Y:S01]  /*5690*/  IADD3 R17, P0, RZ, -R24, RZ ;  /* 0x80000018ff117210 */ /* 0x000fe20007f1e0ff */
[----:B------:R-:W-:Y:S01]  /*56a0*/  ULDC UR6, c[0x0][0x154] ;  /* 0x0000550000067ab9 */ /* 0x000fe20000000800 */
[----:B------:R-:W-:Y:S02]  /*56b0*/  IMAD.MOV.U32 R19, RZ, RZ, 0x1 ;  /* 0x00000001ff137424 */ /* 0x000fe400078e00ff */
[----:B------:R-:W-:Y:S01]  /*56c0*/  IMAD R29, R31, R29, R28 ;  /* 0x0000001d1f1d7224 */ /* 0x000fe200078e021c */
[----:B------:R-:W0:Y:S01]  /*56d0*/  LDC R16, c[0x0][0x618] ;  /* 0x00018600ff107b82 */ /* 0x000e220000000800 */
[----:B------:R-:W-:-:S04]  /*56e0*/  IMAD.X R5, RZ, RZ, ~R4, P0 ;  /* 0x000000ffff057224 */ /* 0x000fc800000e0e04 */
[-C--:B-1----:R-:W-:Y:S02]  /*56f0*/  IMAD R6, R5, R26.reuse, RZ ;  /* 0x0000001a05067224 */ /* 0x082fe400078e02ff */
[C---:B------:R-:W-:Y:S01]  /*5700*/  IMAD.WIDE.U32 R4, R17.reuse, R26, R2 ;  /* 0x0000001a11047225 */ /* 0x040fe200078e0002 */
[----:B------:R-:W1:Y:S03]  /*5710*/  LDC R18, c[0x0][0x608] ;  /* 0x00018200ff127b82 */ /* 0x000e660000000800 */
[----:B------:R-:W-:Y:S01]  /*5720*/  IMAD R17, R17, R27, R6 ;  /* 0x0000001b11117224 */ /* 0x000fe200078e0206 */
[----:B------:R-:W-:-:S03]  /*5730*/  I2FP.F32.U32 R6, R30 ;  /* 0x0000001e00067245 */ /* 0x000fc60000201000 */
[----:B------:R-:W-:Y:S01]  /*5740*/  IMAD.IADD R5, R5, 0x1, R17 ;  /* 0x0000000105057824 */ /* 0x000fe200078e0211 */
[----:B------:R-:W2:Y:S01]  /*5750*/  LDC R32, c[0x0][0x658] ;  /* 0x00019600ff207b82 */ /* 0x000ea20000000800 */
[----:B---3--:R-:W-:Y:S01]  /*5760*/  ISETP.NE.U32.AND P0, PT, R34, RZ, PT ;  /* 0x000000ff2200720c */ /* 0x008fe20003f05070 */
[----:B------:R-:W-:-:S03]  /*5770*/  IMAD.MOV.U32 R17, RZ, RZ, -0x1 ;  /* 0xffffffffff117424 */ /* 0x000fc600078e00ff */
[----:B------:R-:W-:-:S03]  /*5780*/  ISETP.NE.AND.EX P0, PT, R35, RZ, PT, P0 ;  /* 0x000000ff2300720c */ /* 0x000fc60003f05300 */
[----:B------:R-:W3:Y:S01]  /*5790*/  LDC R27, c[0x0][0x148] ;  /* 0x00005200ff1b7b82 */ /* 0x000ee20000000800 */
[-CC-:B0-----:R-:W-:Y:S02]  /*57a0*/  SHF.R.U64 R22, R4, R16.reuse, R5.reuse ;  /* 0x0000001004167219 */ /* 0x181fe40000001205 */
[----:B------:R-:W-:Y:S01]  /*57b0*/  SHF.R.U32.HI R5, RZ, R16, R5 ;  /* 0x00000010ff057219 */ /* 0x000fe20000011605 */
[----:B------:R-:W-:-:S04]  /*57c0*/  FMUL R16, R6, UR6 ;  /* 0x0000000606107c20 */ /* 0x000fc80008400000 */
[----:B------:R-:W0:Y:S01]  /*57d0*/  LDC R28, c[0x0][0x600] ;  /* 0x00018000ff1c7b82 */ /* 0x000e220000000800 */
[----:B------:R4:W0:Y:S01]  /*57e0*/  F2I.U32.TRUNC.NTZ R25, R16 ;  /* 0x0000001000197305 */ /* 0x000822000020f000 */
[-CC-:B-1----:R-:W-:Y:S02]  /*57f0*/  SHF.R.U64 R6, R22, R18.reuse, R5.reuse ;  /* 0x0000001216067219 */ /* 0x182fe40000001205 */
[----:B------:R-:W-:-:S04]  /*5800*/  SHF.R.U32.HI R5, RZ, R18, R5 ;  /* 0x00000012ff057219 */ /* 0x000fc80000011605 */
[----:B------:R-:W1:Y:S01]  /*5810*/  LDC R33, c[0x0][0x648] ;  /* 0x00019200ff217b82 */ /* 0x000e620000000800 */
[-CC-:B--2---:R-:W-:Y:S02]  /*5820*/  SHF.R.U64 R26, R6, R32.reuse, R5.reuse ;  /* 0x00000020061a7219 */ /* 0x184fe40000001205 */
[-C--:B------:R-:W-:Y:S02]  /*5830*/  SHF.L.U32 R17, R17, R32.reuse, RZ ;  /* 0x0000002011117219 */ /* 0x080fe400000006ff */
[-C--:B------:R-:W-:Y:S01]  /*5840*/  SHF.R.U32.HI R5, RZ, R32.reuse, R5 ;  /* 0x00000020ff057219 */ /* 0x080fe20000011605 */
[----:B------:R-:W-:Y:S01]  /*5850*/  IMAD.MOV.U32 R4, RZ, RZ, R26 ;  /* 0x000000ffff047224 */ /* 0x000fe200078e001a */
[----:B------:R-:W-:Y:S01]  /*5860*/  SHF.L.U32 R32, R19, R32, RZ ;  /* 0x0000002013207219 */ /* 0x000fe200000006ff */
[----:B------:R-:W2:Y:S01]  /*5870*/  LDC R36, c[0x0][0x638] ;  /* 0x00018e00ff247b82 */ /* 0x000ea20000000800 */
[----:B------:R-:W-:-:S07]  /*5880*/  LOP3.LUT R31, RZ, R17, RZ, 0x33, !PT ;  /* 0x00000011ff1f7212 */ /* 0x000fce00078e33ff */
[----:B------:R-:W0:Y:S01]  /*5890*/  LDC R37, c[0x0][0x610] ;  /* 0x00018400ff257b82 */ /* 0x000e220000000800 */
[----:B----4-:R-:W-:Y:S05]  /*58a0*/  @!P0 BRA `(.L_x_111) ;  /* 0x0000000000288947 */ /* 0x010fea0003800000 */
[----:B------:R-:W4:Y:S02]  /*58b0*/  LDC R19, c[0x0][0x64c] ;  /* 0x00019300ff137b82 */ /* 0x000f240000000800 */
[----:B----4-:R-:W-:-:S05]  /*58c0*/  IADD3 R19, P0, R26, R19, RZ ;  /* 0x000000131a137210 */ /* 0x010fca0007f1e0ff */
        /* <DEDUP_REMOVED lines=8> */
.L_x_111:
[----:B-1----:R-:W-:Y:S01]  /*5950*/  SHF.R.U64 R4, R4, R33, R5 ;  /* 0x0000002104047219 */ /* 0x002fe20000001205 */
[----:B0-----:R-:W-:Y:S01]  /*5960*/  VIADD R19, R28, 0xffffffff ;  /* 0xffffffff1c137836 */ /* 0x001fe20000000000 */
[----:B------:R-:W-:Y:S01]  /*5970*/  LOP3.LUT R17, R6, R31, RZ, 0xc0, !PT ;  /* 0x0000001f06117212 */ /* 0x000fe200078ec0ff */
[----:B------:R-:W-:Y:S02]  /*5980*/  IMAD.MOV R25, RZ, RZ, -R25 ;  /* 0x000000ffff197224 */ /* 0x000fe400078e0a19 */
[----:B------:R-:W-:Y:S02]  /*5990*/  IMAD.MOV R5, RZ, RZ, -R4 ;  /* 0x000000ffff057224 */ /* 0x000fe400078e0a04 */
[----:B------:R-:W-:Y:S01]  /*59a0*/  IMAD R6, R32, R4, R17 ;  /* 0x0000000420067224 */ /* 0x000fe200078e0211 */
[----:B------:R-:W-:Y:S01]  /*59b0*/  LOP3.LUT R17, R22, R19, RZ, 0xc0, !PT ;  /* 0x0000001316117212 */ /* 0x000fe200078ec0ff */
[----:B---3--:R-:W-:Y:S02]  /*59c0*/  @P4 IMAD R29, R27, R25, R30 ;  /* 0x000000191b1d4224 */ /* 0x008fe400078e021e */
[----:B--2---:R-:W-:-:S02]  /*59d0*/  IMAD R4, R5, R36, R26 ;  /* 0x0000002405047224 */ /* 0x004fc400078e021a */
[----:B------:R-:W-:Y:S02]  /*59e0*/  IMAD R6, R6, R37, R29 ;  /* 0x0000002506067224 */ /* 0x000fe400078e021d */
[----:B------:R-:W-:Y:S02]  /*59f0*/  IMAD R5, R4, R28, R17 ;  /* 0x0000001c04057224 */ /* 0x000fe400078e0211 */
[----:B------:R-:W-:-:S03]  /*5a00*/  IMAD.MOV.U32 R16, RZ, RZ, 0x1 ;  /* 0x00000001ff107424 */ /* 0x000fc600078e00ff */
[----:B------:R-:W-:Y:S02]  /*5a10*/  SEL R4, R5, R6, !P4 ;  /* 0x0000000605047207 */ /* 0x000fe40006000000 */
[----:B------:R-:W-:Y:S01]  /*5a20*/  SEL R6, R6, R5, !P4 ;  /* 0x0000000506067207 */ /* 0x000fe20006000000 */
[----:B------:R-:W-:-:S07]  /*5a30*/  IMAD.MOV.U32 R5, RZ, RZ, R24 ;  /* 0x000000ffff057224 */ /* 0x000fce00078e0018 */
.L_x_109:
[----:B------:R-:W-:Y:S02]  /*5a40*/  LOP3.LUT P0, RZ, R16, 0xff, RZ, 0xc0, !PT ;  /* 0x000000ff10ff7812 */ /* 0x000fe4000780c0ff */
[----:B------:R-:W-:-:S11]  /*5a50*/  LOP3.LUT R89, R89, 0x1, RZ, 0x3c, !PT ;  /* 0x0000000159597812 */ /* 0x000fd600078e3cff */
[----:B------:R-:W-:Y:S05]  /*5a60*/  @P0 BRA `(.L_x_112) ;  /* 0xffffffbc006c0947 */ /* 0x000fea000383ffff */
[----:B------:R-:W-:Y:S05]  /*5a70*/  EXIT ;  /* 0x000000000000794d */ /* 0x000fea0003800000 */
.L_x_18:
[----:B------:R-:W-:-:S08]  /*5a80*/  ISETP.NE.AND P0, PT, R18, RZ, PT ;  /* 0x000000ff1200720c */ /* 0x000fd00003f05270 */
[----:B--23-5:R-:W0:-:S00]  /*5a90*/  USETMAXREG.DEALLOC.CTAPOOL 0x28 ;  /* 0x00000028000079c8 */ /* 0x02ce0000080e0500 */
[----:B------:R-:W-:Y:S05]  /*5aa0*/  @P0 EXIT ;  /* 0x000000000000094d */ /* 0x000fea0003800000 */
[----:B0-----:R-:W-:Y:S01]  /*5ab0*/  LOP3.LUT P0, RZ, R20, 0xff, RZ, 0xc0, !PT ;  /* 0x000000ff14ff7812 */ /* 0x001fe2000780c0ff */
[----:B------:R-:W-:Y:S02]  /*5ac0*/  IMAD.MOV.U32 R12, RZ, RZ, 0x1 ;  /* 0x00000001ff0c7424 */ /* 0x000fe400078e00ff */
[----:B------:R-:W-:-:S10]  /*5ad0*/  IMAD.MOV.U32 R15, RZ, RZ, RZ ;  /* 0x000000ffff0f7224 */ /* 0x000fd400078e00ff */
[----:B------:R-:W-:Y:S05]  /*5ae0*/  @!P0 BRA `(.L_x_113) ;  /* 0x0000000c00608947 */ /* 0x000fea0003800000 */
[----:B------:R-:W0:Y:S01]  /*5af0*/  S2UR UR9, SR_CgaCtaId ;  /* 0x00000000000979c3 */ /* 0x000e220000008800 */
[----:B------:R-:W-:Y:S01]  /*5b00*/  UMOV UR11, 0x1 ;  /* 0x00000001000b7882 */ /* 0x000fe20000000000 */
[----:B------:R-:W-:Y:S01]  /*5b10*/  LOP3.LUT P0, RZ, R11, 0x1f, RZ, 0xc0, !PT ;  /* 0x0000001f0bff7812 */ /* 0x000fe2000780c0ff */
[----:B------:R-:W-:Y:S01]  /*5b20*/  ULDC UR5, c[0x0][0x658] ;  /* 0x0001960000057ab9 */ /* 0x000fe20000000800 */
[----:B------:R-:W-:Y:S01]  /*5b30*/  UMOV UR7, 0xffffffff ;  /* 0xffffffff00077882 */ /* 0x000fe20000000000 */
[----:B------:R-:W-:Y:S01]  /*5b40*/  BSSY B0, `(.L_x_113) ;  /* 0x00000d2000007945 */ /* 0x000fe20003800000 */
[----:B------:R-:W-:Y:S01]  /*5b50*/  USHF.L.U32 UR7, UR7, UR5, URZ ;  /* 0x0000000507077299 */ /* 0x000fe2000800063f */
[C---:B------:R-:W-:Y:S01]  /*5b60*/  ISETP.NE.AND P2, PT, R10.reuse, RZ, PT ;  /* 0x000000ff0a00720c */ /* 0x040fe20003f45270 */
[----:B------:R-:W-:Y:S01]  /*5b70*/  IMAD.MOV.U32 R14, RZ, RZ, 0x1 ;  /* 0x00000001ff0e7424 */ /* 0x000fe200078e00ff */
[----:B------:R-:W-:Y:S01]  /*5b80*/  ISETP.NE.OR P0, PT, R10, RZ, !P0 ;  /* 0x000000ff0a00720c */ /* 0x000fe20004705670 */
[----:B------:R-:W-:Y:S01]  /*5b90*/  IMAD.MOV.U32 R12, RZ, RZ, 0x1 ;  /* 0x00000001ff0c7424 */ /* 0x000fe200078e00ff */
[----:B------:R-:W-:Y:S01]  /*5ba0*/  LOP3.LUT R13, R7, 0x2, RZ, 0xfc, !PT ;  /* 0x00000002070d7812 */ /* 0x000fe200078efcff */
[----:B------:R-:W-:Y:S01]  /*5bb0*/  IMAD.MOV.U32 R15, RZ, RZ, RZ ;  /* 0x000000ffff0f7224 */ /* 0x000fe200078e00ff */
[----:B------:R-:W-:Y:S01]  /*5bc0*/  ULDC UR4, c[0x0][0x600] ;  /* 0x0001800000047ab9 */ /* 0x000fe20000000800 */
[----:B------:R-:W-:Y:S01]  /*5bd0*/  UMOV UR18, 0x55 ;  /* 0x0000005500127882 */ /* 0x000fe20000000000 */
[----:B------:R-:W-:-:S02]  /*5be0*/  UIADD3 UR25, UR13, 0x1, URZ ;  /* 0x000000010d197890 */ /* 0x000fc4000fffe03f */
[----:B------:R-:W-:Y:S02]  /*5bf0*/  UIADD3 UR4, UR4, -0x1, URZ ;  /* 0xffffffff04047890 */ /* 0x000fe4000fffe03f */
[----:B------:R-:W-:Y:S02]  /*5c00*/  USHF.L.U32 UR5, UR11, UR5, URZ ;  /* 0x000000050b057299 */ /* 0x000fe4000800063f */
[----:B------:R-:W-:Y:S01]  /*5c10*/  ULOP3.LUT UR7, URZ, UR7, URZ, 0x33, !UPT ;  /* 0x000000073f077292 */ /* 0x000fe2000f8e333f */
[----:B------:R-:W-:Y:S01]  /*5c20*/  ULDC.64 UR26, c[0x0][0x198] ;  /* 0x00006600001a7ab9 */ /* 0x000fe20000000a00 */
[----:B0-----:R-:W-:Y:S02]  /*5c30*/  ULOP3.LUT UR8, UR9, 0x1, URZ, 0xc0, !UPT ;  /* 0x0000000109087892 */ /* 0x001fe4000f8ec03f */
[----:B------:R-:W-:Y:S02]  /*5c40*/  USHF.R.U32.HI UR28, URZ, 0x1, UR9 ;  /* 0x000000013f1c7899 */ /* 0x000fe40008011609 */
[----:B------:R-:W-:-:S02]  /*5c50*/  USHF.L.U32 UR6, UR9, 0x5, URZ ;  /* 0x0000000509067899 */ /* 0x000fc4000800063f */
[----:B------:R-:W-:Y:S02]  /*5c60*/  USHF.L.U32 UR29, UR9, 0xc, URZ ;  /* 0x0000000c091d7899 */ /* 0x000fe4000800063f */
[----:B------:R-:W-:Y:S02]  /*5c70*/  ULOP3.LUT UR9, UR9, 0xfffffffe, URZ, 0xc0, !UPT ;  /* 0xfffffffe09097892 */ /* 0x000fe4000f8ec03f */
[----:B------:R-:W-:Y:S02]  /*5c80*/  UISETP.GT.U32.AND UP0, UPT, UR8, 0xffff, UPT ;  /* 0x0000ffff0800788c */ /* 0x000fe4000bf04070 */
[----:B------:R-:W-:Y:S02]  /*5c90*/  USHF.L.U32 UR10, UR11, UR9, URZ ;  /* 0x000000090b0a7299 */ /* 0x000fe4000800063f */
[----:B------:R-:W-:Y:S02]  /*5ca0*/  ULOP3.LUT UR9, UR9, 0x1, URZ, 0xfc, !UPT ;  /* 0x0000000109097892 */ /* 0x000fe4000f8efc3f */
[----:B------:R-:W-:-:S02]  /*5cb0*/  USEL UR8, UR8, 0xffff, !UP0 ;  /* 0x0000ffff08087887 */ /* 0x000fc4000c000000 */
[----:B------:R-:W-:Y:S02]  /*5cc0*/  USHF.L.U32 UR9, UR11, UR9, URZ ;  /* 0x000000090b097299 */ /* 0x000fe4000800063f */
[----:B------:R-:W-:Y:S02]  /*5cd0*/  ULOP3.LUT UR8, UR8, 0xffff, URZ, 0xc0, !UPT ;  /* 0x0000ffff08087892 */ /* 0x000fe4000f8ec03f */
[----:B------:R-:W-:Y:S02]  /*5ce0*/  ULOP3.LUT UR6, UR6, 0x20, URZ, 0xc0, !UPT ;  /* 0x0000002006067892 */ /* 0x000fe4000f8ec03f */
[----:B------:R-:W-:Y:S02]  /*5cf0*/  ULOP3.LUT UR19, UR10, UR9, URZ, 0xfc, !UPT ;  /* 0x000000090a137292 */ /* 0x000fe4000f8efc3f */
[----:B------:R-:W-:-:S12]  /*5d00*/  USHF.L.U32 UR18, UR18, UR8, URZ ;  /* 0x0000000812127299 */ /* 0x000fd8000800063f */
.L_x_125:
[----:B------:R-:W-:-:S03]  /*5d10*/  UMOV UR8, 0xffffffff ;  /* 0xffffffff00087882 */ /* 0x000fc60000000000 */
[----:B------:R-:W-:Y:S05]  /*5d20*/  BRA.DIV UR8, `(.L_x_114) ;  /* 0x0000001608587947 */ /* 0x000fea000b800000 */
[----:B------:R-:W-:-:S13]  /*5d30*/  ELECT P1, URZ, PT ;  /* 0x00000000003f782f */ /* 0x000fda0003820000 */
.L_x_148:
[----:B------:R-:W0:Y:S01]  /*5d40*/  LDC R10, c[0x0][0x28c] ;  /* 0x0000a300ff0a7b82 */ /* 0x000e220000000800 */
[----:B------:R-:W-:Y:S01]  /*5d50*/  BSSY B1, `(.L_x_115) ;  /* 0x000003c000017945 */ /* 0x000fe20003800000 */
[----:B0-----:R-:W-:-:S13]  /*5d60*/  ISETP.LT.OR P1, PT, R10, 0x1, !P1 ;  /* 0x000000010a00780c */ /* 0x001fda0004f21670 */
[----:B------:R-:W-:Y:S05]  /*5d70*/  @P1 BRA `(.L_x_116) ;  /* 0x0000000000e41947 */ /* 0x000fea0003800000 */
[----:B------:R-:W-:Y:S01]  /*5d80*/  LEA R10, R6, UR28, 0x2 ;  /* 0x0000001c060a7c11 */ /* 0x000fe2000f8e10ff */
[----:B------:R-:W-:Y:S01]  /*5d90*/  IMAD.MOV.U32 R18, RZ, RZ, RZ ;  /* 0x000000ffff127224 */ /* 0x000fe200078e00ff */
[----:B------:R-:W-:Y:S01]  /*5da0*/  LEA R16, R4, UR6, 0x6 ;  /* 0x0000000604107c11 */ /* 0x000fe2000f8e30ff */
[----:B------:R-:W-:Y:S02]  /*5db0*/  IMAD.U32 R20, RZ, RZ, UR25 ;  /* 0x00000019ff147e24 */ /* 0x000fe4000f8e00ff */
[----:B------:R-:W-:Y:S02]  /*5dc0*/  IMAD.MOV.U32 R4, RZ, RZ, R12 ;  /* 0x000000ffff047224 */ /* 0x000fe400078e000c */
[----:B------:R-:W-:Y:S02]  /*5dd0*/  IMAD.MOV.U32 R6, RZ, RZ, R15 ;  /* 0x000000ffff067224 */ /* 0x000fe400078e000f */
[----:B------:R-:W-:-:S07]  /*5de0*/  IMAD.SHL.U32 R17, R10, 0x10, RZ ;  /* 0x000000100a117824 */ /* 0x000fce00078e00ff */
.L_x_120:
[----:B------:R-:W0:Y:S01]  /*5df0*/  S2R R11, SR_CgaCtaId ;  /* 0x00000000000b7919 */ /* 0x000e220000008800 */
[----:B------:R-:W-:-:S04]  /*5e00*/  MOV R10, 0x400 ;  /* 0x00000400000a7802 */ /* 0x000fc80000000f00 */
[----:B0-----:R-:W-:Y:S02]  /*5e10*/  LEA R21, R11, R10, 0x18 ;  /* 0x0000000a0b157211 */ /* 0x001fe400078ec0ff */
[----:B------:R-:W-:Y:S01]  /*5e20*/  SHF.L.U32 R10, R4, 0x1f, RZ ;  /* 0x0000001f040a7819 */ /* 0x000fe200000006ff */
[----:B------:R-:W0:Y:S02]  /*5e30*/  @!P2 LDC R11, c[0x0][0x500] ;  /* 0x00014000ff0bab82 */ /* 0x000e240000000800 */
[----:B------:R-:W-:-:S04]  /*5e40*/  IMAD R19, R6, 0x8, R21 ;  /* 0x0000000806137824 */ /* 0x000fc800078e0215 */
[----:B------:R-:W1:Y:S02]  /*5e50*/  SYNCS.PHASECHK.TRANS64.TRYWAIT P1, [R19+URZ+0x70], R10 ;  /* 0x0000700a130075a7 */ /* 0x000e64000802017f */
[----:B-1----:R-:W-:Y:S05]  /*5e60*/  @!P1 BRA `(.L_x_117) ;  /* 0x0000001400289947 */ /* 0x002fea0003800000 */
.L_x_149:
[----:B-1----:R-:W-:Y:S01]  /*5e70*/  PRMT R10, R13, 0x9910, RZ ;  /* 0x000099100d0a7816 */ /* 0x002fe200000000ff */
[----:B0-----:R0:W-:Y:S03]  /*5e80*/  @!P2 SYNCS.ARRIVE.TRANS64 RZ, [R19+URZ], R11 ;  /* 0x0000000b13ffa9a7 */ /* 0x0011e6000800003f */
[----:B------:R-:W-:-:S13]  /*5e90*/  ISETP.NE.AND P1, PT, R10, 0x2, PT ;  /* 0x000000020a00780c */ /* 0x000fda0003f25270 */
[----:B0-----:R-:W-:Y:S05]  /*5ea0*/  @P1 BRA `(.L_x_118) ;  /* 0x0000000000041947 */ /* 0x001fea0003800000 */
[----:B------:R-:W-:Y:S01]  /*5eb0*/  BPT.TRAP 0x1 ;  /* 0x000000040000795c */ /* 0x000fe20000300000 */
.L_x_118:
[----:B------:R-:W-:Y:S05]  /*5ec0*/  @P0 BRA `(.L_x_119) ;  /* 0x0000000000040947 */ /* 0x000fea0003800000 */
[----:B------:R-:W-:Y:S01]  /*5ed0*/  BPT.TRAP 0x1 ;  /* 0x000000040000795c */ /* 0x000fe20000300000 */
.L_x_119:
[----:B------:R-:W-:Y:S01]  /*5ee0*/  R2UR UR8, R6 ;  /* 0x00000000060872ca */ /* 0x000fe200000e0000 */
[----:B------:R-:W-:Y:S01]  /*5ef0*/  VIADD R20, R20, 0xffffffff ;  /* 0xffffffff14147836 */ /* 0x000fe20000000000 */
[----:B------:R-:W-:Y:S01]  /*5f00*/  R2UR UR22, R21 ;  /* 0x00000000151672ca */ /* 0x000fe200000e0000 */
[----:B------:R-:W-:Y:S01]  /*5f10*/  UIADD3 UR14, UP0, UR26, 0xf0, URZ ;  /* 0x000000f01a0e7890 */ /* 0x000fe2000ff1e03f */
[----:B------:R-:W-:Y:S01]  /*5f20*/  R2UR UR23, R17 ;  /* 0x00000000111772ca */ /* 0x000fe200000e0000 */
[----:B------:R-:W-:Y:S01]  /*5f30*/  UIADD3 UR32, UP1, UR26, 0x1f0, URZ ;  /* 0x000001f01a207890 */ /* 0x000fe2000ff3e03f */
[----:B------:R-:W-:Y:S01]  /*5f40*/  R2UR UR9, R19 ;  /* 0x00000000130972ca */ /* 0x000fe200000e0000 */
[----:B------:R-:W-:Y:S01]  /*5f50*/  UIADD3.X UR15, URZ, UR27, URZ, UP0, !UPT ;  /* 0x0000001b3f0f7290 */ /* 0x000fe200087fe43f */
[----:B------:R-:W-:Y:S01]  /*5f60*/  R2UR UR10, R18 ;  /* 0x00000000120a72ca */ /* 0x000fe200000e0000 */
[----:B------:R-:W-:Y:S01]  /*5f70*/  UPRMT UR20, URZ, 0x5410, UR18 ;  /* 0x000054103f147896 */ /* 0x000fe20008000012 */
[----:B------:R-:W-:Y:S01]  /*5f80*/  R2UR UR12, R5 ;  /* 0x00000000050c72ca */ /* 0x000fe200000e0000 */
[----:B------:R-:W-:Y:S01]  /*5f90*/  VIADD R6, R6, 0x1 ;  /* 0x0000000106067836 */ /* 0x000fe20000000000 */
[----:B------:R-:W-:Y:S01]  /*5fa0*/  R2UR UR24, R16 ;  /* 0x00000000101872ca */ /* 0x000fe200000e0000 */
[----:B------:R-:W-:Y:S01]  /*5fb0*/  USHF.L.U32 UR8, UR8, 0xd, URZ ;  /* 0x0000000d08087899 */ /* 0x000fe2000800063f */
[----:B------:R-:W-:Y:S01]  /*5fc0*/  ISETP.GT.AND P3, PT, R20, 0x1, PT ;  /* 0x000000011400780c */ /* 0x000fe20003f64270 */
[----:B------:R-:W-:Y:S01]  /*5fd0*/  UPRMT UR30, URZ, 0x5410, UR19 ;  /* 0x000054103f1e7896 */ /* 0x000fe20008000013 */
[----:B------:R-:W-:Y:S01]  /*5fe0*/  ISETP.NE.AND P1, PT, R6, 0xe, PT ;  /* 0x0000000e0600780c */ /* 0x000fe20003f25270 */
[----:B------:R-:W-:Y:S01]  /*5ff0*/  ULEA UR11, UR28, UR8, 0xb ;  /* 0x000000081c0b7291 */ /* 0x000fe2000f8e583f */
[----:B------:R-:W-:Y:S01]  /*6000*/  VIADD R18, R18, 0x80 ;  /* 0x0000008012127836 */ /* 0x000fe20000000000 */
[----:B------:R-:W-:Y:S01]  /*6010*/  ULOP3.LUT UR8, UR8, 0x1000, UR29, 0xf8, !UPT ;  /* 0x0000100008087892 */ /* 0x000fe2000f8ef81d */
[----:B------:R-:W-:Y:S01]  /*6020*/  SEL R11, RZ, 0x1, P1 ;  /* 0x00000001ff0b7807 */ /* 0x000fe20000800000 */
[----:B------:R-:W-:Y:S01]  /*6030*/  UIADD3 UR21, UR22, 0x200, UR11 ;  /* 0x0000020016157890 */ /* 0x000fe2000fffe00b */
[----:B------:R-:W-:Y:S01]  /*6040*/  SEL R6, R6, RZ, P1 ;  /* 0x000000ff06067207 */ /* 0x000fe20000800000 */
[----:B------:R-:W-:Y:S01]  /*6050*/  UIADD3 UR22, UR22, 0x1c200, UR8 ;  /* 0x0001c20016167890 */ /* 0x000fe2000fffe008 */
[----:B------:R-:W-:Y:S01]  /*6060*/  LOP3.LUT R4, R4, R11, RZ, 0x3c, !PT ;  /* 0x0000000b04047212 */ /* 0x000fe200078e3cff */
[----:B------:R-:W-:Y:S01]  /*6070*/  UIADD3.X UR33, URZ, UR27, URZ, UP1, !UPT ;  /* 0x0000001b3f217290 */ /* 0x000fe20008ffe43f */
[----:B------:R-:W-:Y:S01]  /*6080*/  UMOV UR16, 0x0 ;  /* 0x0000000000107882 */ /* 0x000fe20000000000 */
[----:B------:R-:W-:Y:S01]  /*6090*/  UMOV UR17, 0x10000000 ;  /* 0x1000000000117882 */ /* 0x000fe20000000000 */
[----:B------:R-:W-:Y:S01]  /*60a0*/  UMOV UR11, UR23 ;  /* 0x00000017000b7c82 */ /* 0x000fe20008000000 */
[----:B------:R-:W-:-:S02]  /*60b0*/  UMOV UR8, UR21 ;  /* 0x0000001500087c82 */ /* 0x000fc40008000000 */
[----:B------:R0:W-:Y:S02]  /*60c0*/  UTMALDG.3D.MULTICAST [UR8], [UR14], UR20, desc[UR16] ;  /* 0x000010080e0073b4 */ /* 0x0001e40008011814 */
[----:B0-----:R-:W-:Y:S01]  /*60d0*/  UMOV UR8, UR22 ;  /* 0x0000001600087c82 */ /* 0x001fe20008000000 */
[----:B------:R-:W-:Y:S02]  /*60e0*/  UMOV UR11, UR24 ;  /* 0x00000018000b7c82 */ /* 0x000fe40008000000 */
[----:B------:R0:W-:Y:S02]  /*60f0*/  UTMALDG.3D.MULTICAST [UR8], [UR32], UR30, desc[UR16] ;  /* 0x00001008200073b4 */ /* 0x0001e4000801181e */
[----:B0-----:R-:W-:Y:S05]  /*6100*/  @P3 BRA `(.L_x_120) ;  /* 0xfffffffc00383947 */ /* 0x001fea000383ffff */
.L_x_116:
[----:B------:R-:W-:Y:S05]  /*6110*/  BSYNC B1 ;  /* 0x0000000000017941 */ /* 0x000fea0003800000 */
.L_x_115:
[----:B------:R-:W-:Y:S01]  /*6120*/  LOP3.LUT P5, RZ, R14, 0xff, RZ, 0xc0, !PT ;  /* 0x000000ff0eff7812 */ /* 0x000fe200078ac0ff */
[----:B------:R-:W-:Y:S01]  /*6130*/  VIADD R6, R15, UR13 ;  /* 0x0000000d0f067c36 */ /* 0x000fe20008000000 */
[----:B------:R-:W-:Y:S01]  /*6140*/  ULDC.64 UR8, c[0x0][0x650] ;  /* 0x0001940000087ab9 */ /* 0x000fe20000000a00 */
[----:B------:R-:W-:Y:S01]  /*6150*/  IMAD.U32 R11, RZ, RZ, UR13 ;  /* 0x0000000dff0b7e24 */ /* 0x000fe2000f8e00ff */
[----:B------:R-:W-:Y:S01]  /*6160*/  UISETP.GE.U32.AND UP0, UPT, UR13, 0xe, UPT ;  /* 0x0000000e0d00788c */ /* 0x000fe2000bf06070 */
[----:B------:R-:W-:Y:S01]  /*6170*/  BSSY B1, `(.L_x_121) ;  /* 0x000006c000017945 */ /* 0x000fe20003800000 */
[----:B------:R-:W-:Y:S02]  /*6180*/  SHF.R.U32.HI R4, RZ, 0x1, R6 ;  /* 0x00000001ff047819 */ /* 0x000fe40000011606 */
[----:B------:R-:W-:Y:S02]  /*6190*/  ISETP.GT.U32.AND P1, PT, R6, 0xd, PT ;  /* 0x0000000d0600780c */ /* 0x000fe40003f24070 */
[----:B------:R-:W-:-:S02]  /*61a0*/  PLOP3.LUT P3, PT, PT, PT, UP0, 0x80, 0x0 ;  /* 0x000000000000781c */ /* 0x000fc40003f6f008 */
[----:B------:R-:W-:Y:S01]  /*61b0*/  ISETP.LT.U32.AND P1, PT, R11, 0xe, P1 ;  /* 0x0000000e0b00780c */ /* 0x000fe20000f21070 */
[----:B------:R-:W0:Y:S01]  /*61c0*/  @P5 S2R R10, SR_CgaCtaId ;  /* 0x00000000000a5919 */ /* 0x000e220000008800 */
[----:B------:R-:W-:Y:S02]  /*61d0*/  @P5 MOV R5, 0x400 ;  /* 0x0000040000055802 */ /* 0x000fe40000000f00 */
[----:B------:R-:W-:Y:S02]  /*61e0*/  PRMT R14, RZ, 0x7610, R14 ;  /* 0x00007610ff0e7816 */ /* 0x000fe4000000000e */
[----:B0-----:R-:W-:Y:S01]  /*61f0*/  @P5 LEA R10, R10, R5, 0x18 ;  /* 0x000000050a0a5211 */ /* 0x001fe200078ec0ff */
[----:B------:R-:W-:-:S03]  /*6200*/  IMAD.WIDE.U32 R4, R4, -0x6db6db6d, RZ ;  /* 0x9249249304047825 */ /* 0x000fc600078e00ff */
[----:B------:R0:W-:Y:S01]  /*6210*/  @P5 SYNCS.ARRIVE.TRANS64.A1T0 RZ, [R10+URZ+0x118], RZ ;  /* 0x000118ff0aff59a7 */ /* 0x0001e2000810003f */
[----:B------:R-:W-:Y:S01]  /*6220*/  IADD3 R2, P5, R2, R8, RZ ;  /* 0x0000000802027210 */ /* 0x000fe20007fbe0ff */
[----:B------:R-:W-:Y:S01]  /*6230*/  IMAD.MOV.U32 R4, RZ, RZ, -0x1 ;  /* 0xffffffffff047424 */ /* 0x000fe200078e00ff */
[----:B------:R-:W-:Y:S02]  /*6240*/  SHF.R.U32.HI R11, RZ, 0x2, R5 ;  /* 0x00000002ff0b7819 */ /* 0x000fe40000011605 */
[----:B------:R-:W-:Y:S01]  /*6250*/  SEL R5, RZ, 0x1, !P1 ;  /* 0x00000001ff057807 */ /* 0x000fe20004800000 */
[----:B------:R-:W-:Y:S01]  /*6260*/  IMAD.X R3, R3, 0x1, R0, P5 ;  /* 0x0000000103037824 */ /* 0x000fe200028e0600 */
[----:B------:R-:W-:Y:S01]  /*6270*/  ISETP.GE.U32.AND P1, PT, R2, UR8, PT ;  /* 0x0000000802007c0c */ /* 0x000fe2000bf26070 */
[----:B------:R-:W-:Y:S01]  /*6280*/  IMAD R15, R11, -0xe, R6 ;  /* 0xfffffff20b0f7824 */ /* 0x000fe200078e0206 */
[----:B------:R-:W-:Y:S01]  /*6290*/  LOP3.LUT R12, R12, R5, RZ, 0x3c, !PT ;  /* 0x000000050c0c7212 */ /* 0x000fe200078e3cff */
[----:B------:R-:W-:Y:S01]  /*62a0*/  IMAD.MOV.U32 R6, RZ, RZ, -0x1 ;  /* 0xffffffffff067424 */ /* 0x000fe200078e00ff */
[----:B------:R-:W-:Y:S01]  /*62b0*/  ISETP.GE.U32.AND.EX P1, PT, R3, UR9, PT, P1 ;  /* 0x0000000903007c0c */ /* 0x000fe2000bf26110 */
[----:B------:R-:W-:Y:S01]  /*62c0*/  IMAD.MOV.U32 R5, RZ, RZ, -0x1 ;  /* 0xffffffffff057424 */ /* 0x000fe200078e00ff */
[----:B------:R-:W-:-:S02]  /*62d0*/  @P3 LOP3.LUT R12, R12, 0x1, R11, 0x78, !PT ;  /* 0x000000010c0c3812 */ /* 0x000fc400078e780b */
[----:B0-----:R-:W-:-:S09]  /*62e0*/  PRMT R10, RZ, 0x7610, R10 ;  /* 0x00007610ff0a7816 */ /* 0x001fd2000000000a */
[----:B------:R-:W-:Y:S05]  /*62f0*/  @P1 BRA `(.L_x_122) ;  /* 0x00000004004c1947 */ /* 0x000fea0003800000 */
[----:B------:R-:W0:Y:S01]  /*6300*/  S2R R17, SR_CTAID.X ;  /* 0x0000000000117919 */ /* 0x000e220000002500 */
[----:B------:R-:W-:Y:S01]  /*6310*/  ULDC.64 UR8, c[0x0][0x628] ;  /* 0x00018a0000087ab9 */ /* 0x000fe20000000a00 */
[----:B------:R-:W1:Y:S01]  /*6320*/  LDC R18, c[0x0][0x144] ;  /* 0x00005100ff127b82 */ /* 0x000e620000000800 */
[----:B------:R-:W-:Y:S01]  /*6330*/  ISETP.NE.U32.AND P1, PT, RZ, UR8, PT ;  /* 0x00000008ff007c0c */ /* 0x000fe2000bf25070 */
[----:B------:R-:W2:Y:S01]  /*6340*/  S2R R6, SR_CTAID.Y ;  /* 0x0000000000067919 */ /* 0x000ea20000002600 */
[----:B------:R-:W-:Y:S01]  /*6350*/  ULDC UR10, c[0x0][0x150] ;  /* 0x00005400000a7ab9 */ /* 0x000fe20000000800 */
[----:B------:R-:W-:Y:S01]  /*6360*/  ULDC UR11, c[0x0][0x630] ;  /* 0x00018c00000b7ab9 */ /* 0x000fe20000000800 */
[----:B------:R-:W-:Y:S01]  /*6370*/  ISETP.NE.AND.EX P1, PT, RZ, UR9, PT, P1 ;  /* 0x00000009ff007c0c */ /* 0x000fe2000bf25310 */
[----:B------:R-:W-:Y:S01]  /*6380*/  IMAD.MOV.U32 R4, RZ, RZ, R2 ;  /* 0x000000ffff047224 */ /* 0x000fe200078e0002 */
[----:B0-----:R-:W-:-:S05]  /*6390*/  I2FP.F32.U32 R5, R17 ;  /* 0x0000001100057245 */ /* 0x001fca0000201000 */
[----:B------:R-:W-:Y:S01]  /*63a0*/  FMUL R20, R5, UR10 ;  /* 0x0000000a05147c20 */ /* 0x000fe20008400000 */
[----:B------:R-:W-:-:S05]  /*63b0*/  IMAD.MOV.U32 R5, RZ, RZ, R3 ;  /* 0x000000ffff057224 */ /* 0x000fca00078e0003 */
[----:B--2---:R-:W-:Y:S05]  /*63c0*/  @!P1 BRA `(.L_x_123) ;  /* 0x0000000000289947 */ /* 0x004fea0003800000 */
[----:B------:R-:W-:Y:S02]  /*63d0*/  ULDC UR10, c[0x0][0x634] ;  /* 0x00018d00000a7ab9 */ /* 0x000fe40000000800 */
[----:B------:R-:W-:-:S05]  /*63e0*/  IADD3 R5, P1, R2, UR10, RZ ;  /* 0x0000000a02057c10 */ /* 0x000fca000ff3e0ff */
[----:B------:R-:W-:-:S04]  /*63f0*/  IMAD.X R19, RZ, RZ, R3, P1 ;  /* 0x000000ffff137224 */ /* 0x000fc800008e0603 */
[----:B------:R-:W-:-:S04]  /*6400*/  IMAD.WIDE.U32 R10, R19, UR8, RZ ;  /* 0x00000008130a7c25 */ /* 0x000fc8000f8e00ff */
[----:B------:R-:W-:-:S04]  /*6410*/  IMAD.WIDE.U32 R10, P1, R5, UR9, R10 ;  /* 0x00000009050a7c25 */ /* 0x000fc8000f82000a */
[----:B------:R-:W-:-:S04]  /*6420*/  IMAD.WIDE.U32 R4, R5, UR8, RZ ;  /* 0x0000000805047c25 */ /* 0x000fc8000f8e00ff */
[----:B------:R-:W-:Y:S01]  /*6430*/  IMAD.MOV.U32 R4, RZ, RZ, R11 ;  /* 0x000000ffff047224 */ /* 0x000fe200078e000b */
[----:B------:R-:W-:Y:S01]  /*6440*/  IADD3 RZ, P3, R5, R10, RZ ;  /* 0x0000000a05ff7210 */ /* 0x000fe20007f7e0ff */
[----:B------:R-:W-:-:S04]  /*6450*/  IMAD.X R5, RZ, RZ, RZ, P1 ;  /* 0x000000ffff057224 */ /* 0x000fc800008e06ff */
[----:B------:R-:W-:-:S08]  /*6460*/  IMAD.WIDE.U32.X R4, R19, UR9, R4, P3 ;  /* 0x0000000913047c25 */ /* 0x000fd000098e0404 */
.L_x_123:
[--C-:B------:R-:W-:Y:S01]  /*6470*/  SHF.R.U64 R16, R4, UR11, R5.reuse ;  /* 0x0000000b04107c19 */ /* 0x100fe20008001205 */
[----:B------:R-:W0:Y:S01]  /*6480*/  F2I.U32.TRUNC.NTZ R20, R20 ;  /* 0x0000001400147305 */ /* 0x000e22000020f000 */
[----:B------:R-:W-:Y:S01]  /*6490*/  SHF.R.U32.HI R4, RZ, UR11, R5 ;  /* 0x0000000bff047c19 */ /* 0x000fe20008011605 */
[----:B------:R-:W-:Y:S01]  /*64a0*/  ULDC.64 UR8, c[0x0][0x620] ;  /* 0x0001880000087ab9 */ /* 0x000fe20000000a00 */
[----:B------:R-:W-:Y:S01]  /*64b0*/  IADD3 R11, P1, RZ, -R16, RZ ;  /* 0x80000010ff0b7210 */ /* 0x000fe20007f3e0ff */
[----:B------:R-:W-:Y:S01]  /*64c0*/  ULDC.64 UR10, c[0x0][0x640] ;  /* 0x00019000000a7ab9 */ /* 0x000fe20000000a00 */
[----:B------:R-:W2:Y:S03]  /*64d0*/  LDC R21, c[0x0][0x148] ;  /* 0x00005200ff157b82 */ /* 0x000ea60000000800 */
[----:B------:R-:W-:Y:S01]  /*64e0*/  IMAD.X R4, RZ, RZ, ~R4, P1 ;  /* 0x000000ffff047224 */ /* 0x000fe200008e0e04 */
[----:B------:R-:W-:-:S03]  /*64f0*/  ISETP.NE.U32.AND P1, PT, RZ, UR10, PT ;  /* 0x0000000aff007c0c */ /* 0x000fc6000bf25070 */
[----:B------:R-:W-:Y:S01]  /*6500*/  IMAD R10, R4, UR8, RZ ;  /* 0x00000008040a7c24 */ /* 0x000fe2000f8e02ff */
[----:B------:R-:W-:Y:S01]  /*6510*/  ISETP.NE.AND.EX P1, PT, RZ, UR11, PT, P1 ;  /* 0x0000000bff007c0c */ /* 0x000fe2000bf25310 */
[----:B------:R-:W-:Y:S01]  /*6520*/  IMAD.WIDE.U32 R4, R11, UR8, R2 ;  /* 0x000000080b047c25 */ /* 0x000fe2000f8e0002 */
[----:B------:R-:W-:-:S03]  /*6530*/  ULDC UR8, c[0x0][0x618] ;  /* 0x0001860000087ab9 */ /* 0x000fc60000000800 */
[----:B------:R-:W-:Y:S01]  /*6540*/  IMAD R11, R11, UR9, R10 ;  /* 0x000000090b0b7c24 */ /* 0x000fe2000f8e020a */
[----:B------:R-:W-:Y:S01]  /*6550*/  ULDC UR9, c[0x0][0x154] ;  /* 0x0000550000097ab9 */ /* 0x000fe20000000800 */
[----:B0-----:R-:W-:Y:S02]  /*6560*/  IMAD.MOV R10, RZ, RZ, -R20 ;  /* 0x000000ffff0a7224 */ /* 0x001fe400078e0a14 */
[----:B------:R-:W-:Y:S02]  /*6570*/  IMAD.IADD R5, R5, 0x1, R11 ;  /* 0x0000000105057824 */ /* 0x000fe400078e020b */
[----:B-1----:R-:W-:Y:S01]  /*6580*/  IMAD R17, R18, R10, R17 ;  /* 0x0000000a12117224 */ /* 0x002fe200078e0211 */
[----:B------:R-:W-:Y:S02]  /*6590*/  I2FP.F32.U32 R10, R6 ;  /* 0x00000006000a7245 */ /* 0x000fe40000201000 */
[--C-:B------:R-:W-:Y:S02]  /*65a0*/  SHF.R.U64 R18, R4, UR8, R5.reuse ;  /* 0x0000000804127c19 */ /* 0x100fe40008001205 */
[----:B------:R-:W-:Y:S01]  /*65b0*/  SHF.R.U32.HI R5, RZ, UR8, R5 ;  /* 0x00000008ff057c19 */ /* 0x000fe20008011605 */
[----:B------:R-:W-:Y:S01]  /*65c0*/  FMUL R10, R10, UR9 ;  /* 0x000000090a0a7c20 */ /* 0x000fe20008400000 */
[----:B------:R-:W-:-:S02]  /*65d0*/  ULDC UR8, c[0x0][0x608] ;  /* 0x0001820000087ab9 */ /* 0x000fc40000000800 */
[--C-:B------:R-:W-:Y:S01]  /*65e0*/  SHF.R.U64 R20, R18, UR8, R5.reuse ;  /* 0x0000000812147c19 */ /* 0x100fe20008001205 */
[----:B------:R0:W1:Y:S01]  /*65f0*/  F2I.U32.TRUNC.NTZ R22, R10 ;  /* 0x0000000a00167305 */ /* 0x000062000020f000 */
[----:B------:R-:W-:Y:S01]  /*6600*/  SHF.R.U32.HI R5, RZ, UR8, R5 ;  /* 0x00000008ff057c19 */ /* 0x000fe20008011605 */
[----:B------:R-:W-:-:S03]  /*6610*/  ULDC UR8, c[0x0][0x658] ;  /* 0x0001960000087ab9 */ /* 0x000fc60000000800 */
[--C-:B------:R-:W-:Y:S02]  /*6620*/  SHF.R.U64 R19, R20, UR8, R5.reuse ;  /* 0x0000000814137c19 */ /* 0x100fe40008001205 */
[----:B------:R-:W-:-:S03]  /*6630*/  SHF.R.U32.HI R23, RZ, UR8, R5 ;  /* 0x00000008ff177c19 */ /* 0x000fc60008011605 */
[----:B------:R-:W-:Y:S02]  /*6640*/  IMAD.MOV.U32 R4, RZ, RZ, R19 ;  /* 0x000000ffff047224 */ /* 0x000fe400078e0013 */
[----:B------:R-:W-:Y:S01]  /*6650*/  IMAD.MOV.U32 R5, RZ, RZ, R23 ;  /* 0x000000ffff057224 */ /* 0x000fe200078e0017 */
[----:B0-----:R-:W-:Y:S06]  /*6660*/  @!P1 BRA `(.L_x_124) ;  /* 0x0000000000289947 */ /* 0x001fec0003800000 */
        /* <DEDUP_REMOVED lines=10> */
.L_x_124:
[----:B------:R-:W-:Y:S01]  /*6710*/  ULDC UR8, c[0x0][0x648] ;  /* 0x0001920000087ab9 */ /* 0x000fe20000000800 */
[----:B-1----:R-:W-:Y:S01]  /*6720*/  IMAD.MOV R22, RZ, RZ, -R22 ;  /* 0x000000ffff167224 */ /* 0x002fe200078e0a16 */
[----:B------:R-:W-:Y:S01]  /*6730*/  SHF.R.U64 R5, R4, UR8, R5 ;  /* 0x0000000804057c19 */ /* 0x000fe20008001205 */
[----:B------:R-:W-:Y:S01]  /*6740*/  ULDC UR8, c[0x0][0x638] ;  /* 0x00018e0000087ab9 */ /* 0x000fe20000000800 */
[----:B------:R-:W-:Y:S01]  /*6750*/  LOP3.LUT R4, R20, UR7, RZ, 0xc0, !PT ;  /* 0x0000000714047c12 */ /* 0x000fe2000f8ec0ff */
[----:B--2---:R-:W-:Y:S01]  /*6760*/  @P4 IMAD R17, R21, R22, R6 ;  /* 0x0000001615114224 */ /* 0x004fe200078e0206 */
[----:B------:R-:W-:Y:S01]  /*6770*/  LOP3.LUT R18, R18, UR4, RZ, 0xc0, !PT ;  /* 0x0000000412127c12 */ /* 0x000fe2000f8ec0ff */
[----:B------:R-:W-:Y:S01]  /*6780*/  IMAD.MOV R6, RZ, RZ, -R5 ;  /* 0x000000ffff067224 */ /* 0x000fe200078e0a05 */
[----:B------:R-:W-:Y:S01]  /*6790*/  ULDC UR9, c[0x0][0x610] ;  /* 0x0001840000097ab9 */ /* 0x000fe20000000800 */
[----:B------:R-:W-:Y:S02]  /*67a0*/  IMAD R4, R5, UR5, R4 ;  /* 0x0000000505047c24 */ /* 0x000fe4000f8e0204 */
[----:B------:R-:W-:Y:S01]  /*67b0*/  IMAD R19, R6, UR8, R19 ;  /* 0x0000000806137c24 */ /* 0x000fe2000f8e0213 */
[----:B------:R-:W-:Y:S01]  /*67c0*/  ULDC UR8, c[0x0][0x600] ;  /* 0x0001800000087ab9 */ /* 0x000fe20000000800 */
[----:B------:R-:W-:-:S02]  /*67d0*/  IMAD R17, R4, UR9, R17 ;  /* 0x0000000904117c24 */ /* 0x000fc4000f8e0211 */
[----:B------:R-:W-:Y:S02]  /*67e0*/  IMAD R6, R19, UR8, R18 ;  /* 0x0000000813067c24 */ /* 0x000fe4000f8e0212 */
[----:B------:R-:W-:Y:S02]  /*67f0*/  IMAD.MOV.U32 R10, RZ, RZ, 0x1 ;  /* 0x00000001ff0a7424 */ /* 0x000fe400078e00ff */
[----:B------:R-:W-:Y:S01]  /*6800*/  IMAD.MOV.U32 R5, RZ, RZ, R16 ;  /* 0x000000ffff057224 */ /* 0x000fe200078e0010 */
[----:B------:R-:W-:Y:S02]  /*6810*/  SEL R4, R6, R17, !P4 ;  /* 0x0000001106047207 */ /* 0x000fe40006000000 */
[----:B------:R-:W-:-:S07]  /*6820*/  SEL R6, R17, R6, !P4 ;  /* 0x0000000611067207 */ /* 0x000fce0006000000 */
.L_x_122:
[----:B------:R-:W-:Y:S05]  /*6830*/  BSYNC B1 ;  /* 0x0000000000017941 */ /* 0x000fea0003800000 */
.L_x_121:
[----:B------:R-:W-:-:S13]  /*6840*/  LOP3.LUT P1, RZ, R10, 0xff, RZ, 0xc0, !PT ;  /* 0x000000ff0aff7812 */ /* 0x000fda000782c0ff */
[----:B------:R-:W-:Y:S05]  /*6850*/  @P1 BRA `(.L_x_125) ;  /* 0xfffffff4002c1947 */ /* 0x000fea000383ffff */
[----:B------:R-:W-:Y:S05]  /*6860*/  BSYNC B0 ;  /* 0x0000000000007941 */ /* 0x000fea0003800000 */
.L_x_113:
[----:B------:R-:W-:-:S03]  /*6870*/  UMOV UR8, 0xffffffff ;  /* 0xffffffff00087882 */ /* 0x000fc60000000000 */
[----:B------:R-:W-:Y:S05]  /*6880*/  BRA.DIV UR8, `(.L_x_126) ;  /* 0x0000000a08b47947 */ /* 0x000fea000b800000 */
[----:B------:R-:W-:-:S13]  /*6890*/  ELECT P0, URZ, PT ;  /* 0x00000000003f782f */ /* 0x000fda0003800000 */
.L_x_152:
[----:B------:R-:W-:Y:S04]  /*68a0*/  BSSY B0, `(.L_x_127) ;  /* 0x0000085000007945 */ /* 0x000fe80003800000 */
[----:B------:R-:W-:Y:S05]  /*68b0*/  @!P0 BRA `(.L_x_128) ;  /* 0x00000008000c8947 */ /* 0x000fea0003800000 */
[----:B------:R-:W-:-:S04]  /*68c0*/  LOP3.LUT R7, R7, 0x2, RZ, 0xfc, !PT ;  /* 0x0000000207077812 */ /* 0x000fc800078efcff */
[----:B------:R-:W-:-:S13]  /*68d0*/  ISETP.NE.AND P0, PT, R7, 0x3, PT ;  /* 0x000000030700780c */ /* 0x000fda0003f05270 */
[----:B------:R-:W-:Y:S05]  /*68e0*/  @!P0 BRA `(.L_x_129) ;  /* 0x0000000000048947 */ /* 0x000fea0003800000 */
[----:B------:R-:W-:Y:S01]  /*68f0*/  BPT.TRAP 0x1 ;  /* 0x000000040000795c */ /* 0x000fe20000300000 */
.L_x_129:
[----:B------:R-:W0:Y:S01]  /*6900*/  S2R R3, SR_CgaCtaId ;  /* 0x0000000000037919 */ /* 0x000e220000008800 */
[----:B------:R-:W-:Y:S02]  /*6910*/  MOV R0, 0x400 ;  /* 0x0000040000007802 */ /* 0x000fe40000000f00 */
[----:B------:R-:W-:Y:S02]  /*6920*/  SHF.L.U32 R2, R12, 0x1f, RZ ;  /* 0x0000001f0c027819 */ /* 0x000fe400000006ff */
[----:B0-----:R-:W-:-:S05]  /*6930*/  LEA R0, R3, R0, 0x18 ;  /* 0x0000000003007211 */ /* 0x001fca00078ec0ff */
[----:B------:R-:W-:-:S04]  /*6940*/  VIADD R0, R0, 0x70 ;  /* 0x0000007000007836 */ /* 0x000fc80000000000 */
[C---:B------:R-:W-:Y:S02]  /*6950*/  IMAD R5, R15.reuse, 0x8, R0 ;  /* 0x000000080f057824 */ /* 0x040fe400078e0200 */
[----:B------:R-:W-:Y:S02]  /*6960*/  VIADD R15, R15, 0x1 ;  /* 0x000000010f0f7836 */ /* 0x000fe40000000000 */
[----:B------:R-:W0:Y:S03]  /*6970*/  SYNCS.PHASECHK.TRANS64.TRYWAIT P0, [R5+URZ], R2 ;  /* 0x00000002050075a7 */ /* 0x000e26000800017f */
[----:B------:R-:W-:-:S04]  /*6980*/  ISETP.NE.AND P1, PT, R15, 0xe, PT ;  /* 0x0000000e0f00780c */ /* 0x000fc80003f25270 */
[----:B------:R-:W-:Y:S02]  /*6990*/  SEL R3, RZ, 0x1, P1 ;  /* 0x00000001ff037807 */ /* 0x000fe40000800000 */
[----:B------:R-:W-:Y:S02]  /*69a0*/  SEL R15, R15, RZ, P1 ;  /* 0x000000ff0f0f7207 */ /* 0x000fe40000800000 */
[----:B------:R-:W-:-:S03]  /*69b0*/  LOP3.LUT R12, R12, R3, RZ, 0x3c, !PT ;  /* 0x000000030c0c7212 */ /* 0x000fc600078e3cff */
[----:B------:R-:W-:Y:S01]  /*69c0*/  IMAD R7, R15, 0x8, R0 ;  /* 0x000000080f077824 */ /* 0x000fe200078e0200 */
[----:B------:R-:W-:Y:S01]  /*69d0*/  SHF.L.U32 R4, R12, 0x1f, RZ ;  /* 0x0000001f0c047819 */ /* 0x000fe200000006ff */
[----:B0-----:R-:W-:Y:S06]  /*69e0*/  @!P0 BRA `(.L_x_130) ;  /* 0x0000000800808947 */ /* 0x001fec0003800000 */
.L_x_153:
[----:B------:R-:W1:Y:S01]  /*69f0*/  SYNCS.PHASECHK.TRANS64.TRYWAIT P0, [R7+URZ], R4 ;  /* 0x00000004070075a7 */ /* 0x000e62000800017f */
[----:B0-----:R-:W-:-:S05]  /*6a00*/  VIADD R2, R15, 0x1 ;  /* 0x000000010f027836 */ /* 0x001fca0000000000 */
[----:B------:R-:W-:-:S04]  /*6a10*/  ISETP.NE.AND P1, PT, R2, 0xe, PT ;  /* 0x0000000e0200780c */ /* 0x000fc80003f25270 */
[----:B------:R-:W-:Y:S02]  /*6a20*/  SEL R3, RZ, 0x1, P1 ;  /* 0x00000001ff037807 */ /* 0x000fe40000800000 */
[----:B------:R-:W-:Y:S02]  /*6a30*/  SEL R9, R2, RZ, P1 ;  /* 0x000000ff02097207 */ /* 0x000fe40000800000 */
[----:B------:R-:W-:-:S03]  /*6a40*/  LOP3.LUT R12, R12, R3, RZ, 0x3c, !PT ;  /* 0x000000030c0c7212 */ /* 0x000fc600078e3cff */
[----:B------:R-:W-:Y:S01]  /*6a50*/  IMAD R6, R9, 0x8, R0 ;  /* 0x0000000809067824 */ /* 0x000fe200078e0200 */
[----:B------:R-:W-:Y:S01]  /*6a60*/  SHF.L.U32 R5, R12, 0x1f, RZ ;  /* 0x0000001f0c057819 */ /* 0x000fe200000006ff */
[----:B-1----:R-:W-:Y:S06]  /*6a70*/  @!P0 BRA `(.L_x_131) ;  /* 0x0000000800708947 */ /* 0x002fec0003800000 */
.L_x_154:
[----:B------:R-:W1:Y:S01]  /*6a80*/  SYNCS.PHASECHK.TRANS64.TRYWAIT P0, [R6+URZ], R5 ;  /* 0x00000005060075a7 */ /* 0x000e62000800017f */
[----:B------:R-:W-:-:S05]  /*6a90*/  VIADD R2, R9, 0x1 ;  /* 0x0000000109027836 */ /* 0x000fca0000000000 */
[----:B------:R-:W-:-:S04]  /*6aa0*/  ISETP.NE.AND P1, PT, R2, 0xe, PT ;  /* 0x0000000e0200780c */ /* 0x000fc80003f25270 */
[----:B------:R-:W-:Y:S02]  /*6ab0*/  SEL R3, RZ, 0x1, P1 ;  /* 0x00000001ff037807 */ /* 0x000fe40000800000 */
[----:B0-----:R-:W-:Y:S02]  /*6ac0*/  SEL R7, R2, RZ, P1 ;  /* 0x000000ff02077207 */ /* 0x001fe40000800000 */
[----:B------:R-:W-:-:S03]  /*6ad0*/  LOP3.LUT R12, R12, R3, RZ, 0x3c, !PT ;  /* 0x000000030c0c7212 */ /* 0x000fc600078e3cff */
[----:B------:R-:W-:Y:S01]  /*6ae0*/  IMAD R9, R7, 0x8, R0 ;  /* 0x0000000807097824 */ /* 0x000fe200078e0200 */
[----:B------:R-:W-:Y:S01]  /*6af0*/  SHF.L.U32 R4, R12, 0x1f, RZ ;  /* 0x0000001f0c047819 */ /* 0x000fe200000006ff */
[----:B-1----:R-:W-:Y:S06]  /*6b00*/  @!P0 BRA `(.L_x_132) ;  /* 0x0000000800608947 */ /* 0x002fec0003800000 */
.L_x_155:
[----:B------:R-:W1:Y:S01]  /*6b10*/  SYNCS.PHASECHK.TRANS64.TRYWAIT P0, [R9+URZ], R4 ;  /* 0x00000004090075a7 */ /* 0x000e62000800017f */
[----:B------:R-:W-:-:S05]  /*6b20*/  VIADD R2, R7, 0x1 ;  /* 0x0000000107027836 */ /* 0x000fca0000000000 */
[----:B------:R-:W-:-:S04]  /*6b30*/  ISETP.NE.AND P1, PT, R2, 0xe, PT ;  /* 0x0000000e0200780c */ /* 0x000fc80003f25270 */
[----:B------:R-:W-:Y:S02]  /*6b40*/  SEL R3, RZ, 0x1, P1 ;  /* 0x00000001ff037807 */ /* 0x000fe40000800000 */
[----:B------:R-:W-:Y:S02]  /*6b50*/  SEL R7, R2, RZ, P1 ;  /* 0x000000ff02077207 */ /* 0x000fe40000800000 */
[----:B------:R-:W-:-:S03]  /*6b60*/  LOP3.LUT R12, R12, R3, RZ, 0x3c, !PT ;  /* 0x000000030c0c7212 */ /* 0x000fc600078e3cff */
[----:B0-----:R-:W-:Y:S01]  /*6b70*/  IMAD R6, R7, 0x8, R0 ;  /* 0x0000000807067824 */ /* 0x001fe200078e0200 */
[----:B------:R-:W-:Y:S01]  /*6b80*/  SHF.L.U32 R5, R12, 0x1f, RZ ;  /* 0x0000001f0c057819 */ /* 0x000fe200000006ff */
[----:B-1----:R-:W-:Y:S06]  /*6b90*/  @!P0 BRA `(.L_x_133) ;  /* 0x0000000800508947 */ /* 0x002fec0003800000 */
.L_x_156:
        /* <DEDUP_REMOVED lines=9> */
.L_x_157:
        /* <DEDUP_REMOVED lines=9> */
.L_x_158:
        /* <DEDUP_REMOVED lines=9> */
.L_x_159:
        /* <DEDUP_REMOVED lines=9> */
.L_x_160:
        /* <DEDUP_REMOVED lines=9> */
.L_x_161:
        /* <DEDUP_REMOVED lines=9> */
.L_x_162:
        /* <DEDUP_REMOVED lines=9> */
.L_x_163:
        /* <DEDUP_REMOVED lines=9> */
.L_x_164:
[----:B------:R-:W1:Y:S01]  /*7020*/  SYNCS.PHASECHK.TRANS64.TRYWAIT P0, [R6+URZ], R5 ;  /* 0x00000005060075a7 */ /* 0x000e62000800017f */
[----:B------:R-:W-:-:S05]  /*7030*/  VIADD R2, R7, 0x1 ;  /* 0x0000000107027836 */ /* 0x000fca0000000000 */
[----:B------:R-:W-:-:S04]  /*7040*/  ISETP.NE.AND P1, PT, R2, 0xe, PT ;  /* 0x0000000e0200780c */ /* 0x000fc80003f25270 */
[----:B0-----:R-:W-:Y:S02]  /*7050*/  SEL R4, RZ, 0x1, P1 ;  /* 0x00000001ff047807 */ /* 0x001fe40000800000 */
[----:B------:R-:W-:Y:S02]  /*7060*/  SEL R3, R2, RZ, P1 ;  /* 0x000000ff02037207 */ /* 0x000fe40000800000 */
[----:B------:R-:W-:Y:S01]  /*7070*/  LOP3.LUT R4, R11, R4, RZ, 0x3c, !PT ;  /* 0x000000040b047212 */ /* 0x000fe200078e3cff */
[----:B-1----:R-:W-:Y:S06]  /*7080*/  @!P0 BRA `(.L_x_142) ;  /* 0x0000000400c88947 */ /* 0x002fec0003800000 */
.L_x_165:
[----:B------:R-:W-:Y:S01]  /*7090*/  IMAD R3, R3, 0x8, R0 ;  /* 0x0000000803037824 */ /* 0x000fe200078e0200 */
[----:B------:R-:W-:-:S07]  /*70a0*/  SHF.L.U32 R0, R4, 0x1f, RZ ;  /* 0x0000001f04007819 */ /* 0x000fce00000006ff */
.L_x_143:
[----:B-1----:R1:W2:Y:S02]  /*70b0*/  SYNCS.PHASECHK.TRANS64.TRYWAIT P0, [R3+URZ], R0 ;  /* 0x00000000030075a7 */ /* 0x0022a4000800017f */
[----:B--2---:R-:W-:Y:S05]  /*70c0*/  @!P0 NANOSLEEP.SYNCS 0x989680 ;  /* 0x009896800000895d */ /* 0x004fea0003900000 */
[----:B------:R-:W2:Y:S02]  /*70d0*/  @!P0 SYNCS.PHASECHK.TRANS64 P0, [R3+URZ], R0 ;  /* 0x00000000030085a7 */ /* 0x000ea4000800007f */
[----:B--2---:R-:W-:Y:S05]  /*70e0*/  @!P0 BRA `(.L_x_143) ;  /* 0xfffffffc00f08947 */ /* 0x004fea000383ffff */
.L_x_128:
[----:B------:R-:W-:Y:S05]  /*70f0*/  BSYNC B0 ;  /* 0x0000000000007941 */ /* 0x000fea0003800000 */
.L_x_127:
[----:B------:R-:W-:Y:S05]  /*7100*/  EXIT ;  /* 0x000000000000794d */ /* 0x000fea0003800000 */
.L_x_20:
[----:B0-----:R-:W-:-:S04]  /*7110*/  IMAD.U32 R17, RZ, RZ, UR11 ;  /* 0x0000000bff117e24 */ /* 0x001fc8000f8e00ff */
[----:B------:R0:W1:Y:S03]  /*7120*/  SYNCS.PHASECHK.TRANS64.TRYWAIT P0, [R17+URZ+-0x8], R16 ;  /* 0xfffff810110075a7 */ /* 0x000066000800017f */
[----:B-1----:R-:W-:Y:S05]  /*7130*/  @!P0 NANOSLEEP.SYNCS 0x989680 ;  /* 0x009896800000895d */ /* 0x002fea0003900000 */
[----:B------:R-:W1:Y:S02]  /*7140*/  @!P0 SYNCS.PHASECHK.TRANS64 P0, [R17+URZ+-0x8], R16 ;  /* 0xfffff810110085a7 */ /* 0x000e64000800007f */
[----:B-1----:R-:W-:Y:S05]  /*7150*/  @!P0 BRA `(.L_x_20) ;  /* 0xfffffffc00ec8947 */ /* 0x002fea000383ffff */
[----:B------:R-:W-:Y:S05]  /*7160*/  BRA `(.L_x_144) ;  /* 0xffffffa400c87947 */ /* 0x000fea000383ffff */
.L_x_25:
[----:B-1----:R-:W-:-:S04]  /*7170*/  IMAD.U32 R17, RZ, RZ, UR6 ;  /* 0x00000006ff117e24 */ /* 0x002fc8000f8e00ff */
[----:B------:R1:W4:Y:S03]  /*7180*/  SYNCS.PHASECHK.TRANS64.TRYWAIT P0, [R17+URZ], R16 ;  /* 0x00000010110075a7 */ /* 0x000326000800017f */
[----:B----4-:R-:W-:Y:S05]  /*7190*/  @!P0 NANOSLEEP.SYNCS 0x989680 ;  /* 0x009896800000895d */ /* 0x010fea0003900000 */
[----:B------:R-:W4:Y:S02]  /*71a0*/  @!P0 SYNCS.PHASECHK.TRANS64 P0, [R17+URZ], R16 ;  /* 0x00000010110085a7 */ /* 0x000f24000800007f */
[----:B----4-:R-:W-:Y:S05]  /*71b0*/  @!P0 BRA `(.L_x_25) ;  /* 0xfffffffc00ec8947 */ /* 0x010fea000383ffff */
[----:B------:R-:W-:Y:S05]  /*71c0*/  BRA `(.L_x_24) ;  /* 0xffffffa800707947 */ /* 0x000fea000383ffff */
.L_x_31:
[----:B-1----:R-:W-:-:S04]  /*71d0*/  IMAD.U32 R19, RZ, RZ, UR16 ;  /* 0x00000010ff137e24 */ /* 0x002fc8000f8e00ff */
[----:B------:R1:W4:Y:S03]  /*71e0*/  SYNCS.PHASECHK.TRANS64.TRYWAIT P0, [R19+URZ], R18 ;  /* 0x00000012130075a7 */ /* 0x000326000800017f */
[----:B----4-:R-:W-:Y:S05]  /*71f0*/  @!P0 NANOSLEEP.SYNCS 0x989680 ;  /* 0x009896800000895d */ /* 0x010fea0003900000 */
[----:B------:R-:W4:Y:S02]  /*7200*/  @!P0 SYNCS.PHASECHK.TRANS64 P0, [R19+URZ], R18 ;  /* 0x00000012130085a7 */ /* 0x000f24000800007f */
[----:B----4-:R-:W-:Y:S05]  /*7210*/  @!P0 BRA `(.L_x_31) ;  /* 0xfffffffc00ec8947 */ /* 0x010fea000383ffff */
[----:B------:R-:W-:Y:S05]  /*7220*/  BRA `(.L_x_30) ;  /* 0xffffffac00f47947 */ /* 0x000fea000383ffff */
.L_x_41:
[----:B0-----:R-:W-:-:S04]  /*7230*/  IMAD.U32 R17, RZ, RZ, UR11 ;  /* 0x0000000bff117e24 */ /* 0x001fc8000f8e00ff */
[----:B------:R0:W1:Y:S03]  /*7240*/  SYNCS.PHASECHK.TRANS64.TRYWAIT P0, [R17+URZ+0x8], R16 ;  /* 0x00000810110075a7 */ /* 0x000066000800017f */
[----:B-1----:R-:W-:Y:S05]  /*7250*/  @!P0 NANOSLEEP.SYNCS 0x989680 ;  /* 0x009896800000895d */ /* 0x002fea0003900000 */
[----:B------:R-:W1:Y:S02]  /*7260*/  @!P0 SYNCS.PHASECHK.TRANS64 P0, [R17+URZ+0x8], R16 ;  /* 0x00000810110085a7 */ /* 0x000e64000800007f */
[----:B-1----:R-:W-:Y:S05]  /*7270*/  @!P0 BRA `(.L_x_41) ;  /* 0xfffffffc00ec8947 */ /* 0x002fea000383ffff */
[----:B------:R-:W-:Y:S05]  /*7280*/  BRA `(.L_x_145) ;  /* 0xffffffb8007c7947 */ /* 0x000fea000383ffff */
.L_x_114:
[----:B------:R-:W-:Y:S01]  /*7290*/  BSSY B1, `(.L_x_146) ;  /* 0x0000006000017945 */ /* 0x000fe20003800000 */
[----:B------:R-:W-:-:S07]  /*72a0*/  IMAD.MOV.U32 R10, RZ, RZ, -0x1 ;  /* 0xffffffffff0a7424 */ /* 0x000fce00078e00ff */
[----:B------:R-:W-:Y:S05]  /*72b0*/  WARPSYNC.COLLECTIVE R10, `(.L_x_147) ;  /* 0x000000000a0c7348 */ /* 0x000fea0003c00000 */
[----:B------:R-:W-:Y:S02]  /*72c0*/  ELECT P1, UR62, PT ;  /* 0x00000000003e782f */ /* 0x000fe40003820000 */
[----:B------:R-:W-:Y:S01]  /*72d0*/  MOV R10, UR62 ;  /* 0x0000003e000a7c02 */ /* 0x000fe20008000f00 */
[----:B------:R-:W-:Y:S10]  /*72e0*/  ENDCOLLECTIVE ;  /* 0x000000000000791b */ /* 0x000ff40003800000 */
.L_x_147:
[----:B------:R-:W-:Y:S05]  /*72f0*/  BSYNC B1 ;  /* 0x0000000000017941 */ /* 0x000fea0003800000 */
.L_x_146:
[----:B------:R-:W-:Y:S05]  /*7300*/  BRA `(.L_x_148) ;  /* 0xffffffe8008c7947 */ /* 0x000fea000383ffff */
.L_x_117:
[----:B-1----:R1:W2:Y:S02]  /*7310*/  SYNCS.PHASECHK.TRANS64.TRYWAIT P1, [R19+URZ+0x70], R10 ;  /* 0x0000700a130075a7 */ /* 0x0022a4000802017f */
[----:B--2---:R-:W-:Y:S05]  /*7320*/  @!P1 NANOSLEEP.SYNCS 0x989680 ;  /* 0x009896800000995d */ /* 0x004fea0003900000 */
[----:B------:R-:W2:Y:S02]  /*7330*/  @!P1 SYNCS.PHASECHK.TRANS64 P1, [R19+URZ+0x70], R10 ;  /* 0x0000700a130095a7 */ /* 0x000ea4000802007f */
[----:B--2---:R-:W-:Y:S05]  /*7340*/  @!P1 BRA `(.L_x_117) ;  /* 0xfffffffc00f09947 */ /* 0x004fea000383ffff */
[----:B------:R-:W-:Y:S05]  /*7350*/  BRA `(.L_x_149) ;  /* 0xffffffe800c47947 */ /* 0x000fea000383ffff */
.L_x_126:
[----:B------:R-:W-:Y:S01]  /*7360*/  BSSY B0, `(.L_x_150) ;  /* 0x0000006000007945 */ /* 0x000fe20003800000 */
[----:B------:R-:W-:-:S07]  /*7370*/  IMAD.MOV.U32 R10, RZ, RZ, -0x1 ;  /* 0xffffffffff0a7424 */ /* 0x000fce00078e00ff */
[----:B------:R-:W-:Y:S05]  /*7380*/  WARPSYNC.COLLECTIVE R10, `(.L_x_151) ;  /* 0x000000000a0c7348 */ /* 0x000fea0003c00000 */
[----:B------:R-:W-:Y:S02]  /*7390*/  ELECT P1, UR62, PT ;  /* 0x00000000003e782f */ /* 0x000fe40003820000 */
[----:B------:R-:W-:Y:S01]  /*73a0*/  MOV R10, UR62 ;  /* 0x0000003e000a7c02 */ /* 0x000fe20008000f00 */
[----:B------:R-:W-:Y:S10]  /*73b0*/  ENDCOLLECTIVE ;  /* 0x000000000000791b */ /* 0x000ff40003800000 */
.L_x_151:
[----:B------:R-:W-:Y:S05]  /*73c0*/  BSYNC B0 ;  /* 0x0000000000007941 */ /* 0x000fea0003800000 */
.L_x_150:
[----:B------:R-:W-:Y:S01]  /*73d0*/  PLOP3.LUT P0, PT, P1, PT, PT, 0x80, 0x0 ;  /* 0x000000000000781c */ /* 0x000fe20000f0f070 */
[----:B------:R-:W-:-:S12]  /*73e0*/  BRA `(.L_x_152) ;  /* 0xfffffff4002c7947 */ /* 0x000fd8000383ffff */
.L_x_130:
[----:B0-----:R0:W1:Y:S02]  /*73f0*/  SYNCS.PHASECHK.TRANS64.TRYWAIT P0, [R5+URZ], R2 ;  /* 0x00000002050075a7 */ /* 0x001064000800017f */
[----:B-1----:R-:W-:Y:S05]  /*7400*/  @!P0 NANOSLEEP.SYNCS 0x989680 ;  /* 0x009896800000895d */ /* 0x002fea0003900000 */
[----:B------:R-:W1:Y:S02]  /*7410*/  @!P0 SYNCS.PHASECHK.TRANS64 P0, [R5+URZ], R2 ;  /* 0x00000002050085a7 */ /* 0x000e64000800007f */
[----:B-1----:R-:W-:Y:S05]  /*7420*/  @!P0 BRA `(.L_x_130) ;  /* 0xfffffffc00f08947 */ /* 0x002fea000383ffff */
[----:B------:R-:W-:Y:S05]  /*7430*/  BRA `(.L_x_153) ;  /* 0xfffffff4006c7947 */ /* 0x000fea000383ffff */
.L_x_131:
[----:B0-----:R0:W1:Y:S02]  /*7440*/  SYNCS.PHASECHK.TRANS64.TRYWAIT P0, [R7+URZ], R4 ;  /* 0x00000004070075a7 */ /* 0x001064000800017f */
[----:B-1----:R-:W-:Y:S05]  /*7450*/  @!P0 NANOSLEEP.SYNCS 0x989680 ;  /* 0x009896800000895d */ /* 0x002fea0003900000 */
[----:B------:R-:W1:Y:S02]  /*7460*/  @!P0 SYNCS.PHASECHK.TRANS64 P0, [R7+URZ], R4 ;  /* 0x00000004070085a7 */ /* 0x000e64000800007f */
[----:B-1----:R-:W-:Y:S05]  /*7470*/  @!P0 BRA `(.L_x_131) ;  /* 0xfffffffc00f08947 */ /* 0x002fea000383ffff */
[----:B------:R-:W-:Y:S05]  /*7480*/  BRA `(.L_x_154) ;  /* 0xfffffff4007c7947 */ /* 0x000fea000383ffff */
.L_x_132:
[----:B0-----:R0:W1:Y:S02]  /*7490*/  SYNCS.PHASECHK.TRANS64.TRYWAIT P0, [R6+URZ], R5 ;  /* 0x00000005060075a7 */ /* 0x001064000800017f */
[----:B-1----:R-:W-:Y:S05]  /*74a0*/  @!P0 NANOSLEEP.SYNCS 0x989680 ;  /* 0x009896800000895d */ /* 0x002fea0003900000 */
[----:B------:R-:W1:Y:S02]  /*74b0*/  @!P0 SYNCS.PHASECHK.TRANS64 P0, [R6+URZ], R5 ;  /* 0x00000005060085a7 */ /* 0x000e64000800007f */
[----:B-1----:R-:W-:Y:S05]  /*74c0*/  @!P0 BRA `(.L_x_132) ;  /* 0xfffffffc00f08947 */ /* 0x002fea000383ffff */
[----:B------:R-:W-:Y:S05]  /*74d0*/  BRA `(.L_x_155) ;  /* 0xfffffff4008c7947 */ /* 0x000fea000383ffff */
.L_x_133:
[----:B0-----:R0:W1:Y:S02]  /*74e0*/  SYNCS.PHASECHK.TRANS64.TRYWAIT P0, [R9+URZ], R4 ;  /* 0x00000004090075a7 */ /* 0x001064000800017f */
[----:B-1----:R-:W-:Y:S05]  /*74f0*/  @!P0 NANOSLEEP.SYNCS 0x989680 ;  /* 0x009896800000895d */ /* 0x002fea0003900000 */
[----:B------:R-:W1:Y:S02]  /*7500*/  @!P0 SYNCS.PHASECHK.TRANS64 P0, [R9+URZ], R4 ;  /* 0x00000004090085a7 */ /* 0x000e64000800007f */
[----:B-1----:R-:W-:Y:S05]  /*7510*/  @!P0 BRA `(.L_x_133) ;  /* 0xfffffffc00f08947 */ /* 0x002fea000383ffff */
[----:B------:R-:W-:Y:S05]  /*7520*/  BRA `(.L_x_156) ;  /* 0xfffffff4009c7947 */ /* 0x000fea000383ffff */
.L_x_134:
[----:B0-----:R0:W1:Y:S02]  /*7530*/  SYNCS.PHASECHK.TRANS64.TRYWAIT P0, [R6+URZ], R5 ;  /* 0x00000005060075a7 */ /* 0x001064000800017f */
[----:B-1----:R-:W-:Y:S05]  /*7540*/  @!P0 NANOSLEEP.SYNCS 0x989680 ;  /* 0x009896800000895d */ /* 0x002fea0003900000 */
[----:B------:R-:W1:Y:S02]  /*7550*/  @!P0 SYNCS.PHASECHK.TRANS64 P0, [R6+URZ], R5 ;  /* 0x00000005060085a7 */ /* 0x000e64000800007f */
[----:B-1----:R-:W-:Y:S05]  /*7560*/  @!P0 BRA `(.L_x_134) ;  /* 0xfffffffc00f08947 */ /* 0x002fea000383ffff */
[----:B------:R-:W-:Y:S05]  /*7570*/  BRA `(.L_x_157) ;  /* 0xfffffff400ac7947 */ /* 0x000fea000383ffff */
.L_x_135:
[----:B0-----:R0:W1:Y:S02]  /*7580*/  SYNCS.PHASECHK.TRANS64.TRYWAIT P0, [R9+URZ], R4 ;  /* 0x00000004090075a7 */ /* 0x001064000800017f */
[----:B-1----:R-:W-:Y:S05]  /*7590*/  @!P0 NANOSLEEP.SYNCS 0x989680 ;  /* 0x009896800000895d */ /* 0x002fea0003900000 */
[----:B------:R-:W1:Y:S02]  /*75a0*/  @!P0 SYNCS.PHASECHK.TRANS64 P0, [R9+URZ], R4 ;  /* 0x00000004090085a7 */ /* 0x000e64000800007f */
[----:B-1----:R-:W-:Y:S05]  /*75b0*/  @!P0 BRA `(.L_x_135) ;  /* 0xfffffffc00f08947 */ /* 0x002fea000383ffff */
[----:B------:R-:W-:Y:S05]  /*75c0*/  BRA `(.L_x_158) ;  /* 0xfffffff400bc7947 */ /* 0x000fea000383ffff */
.L_x_136:
[----:B0-----:R0:W1:Y:S02]  /*75d0*/  SYNCS.PHASECHK.TRANS64.TRYWAIT P0, [R6+URZ], R5 ;  /* 0x00000005060075a7 */ /* 0x001064000800017f */
[----:B-1----:R-:W-:Y:S05]  /*75e0*/  @!P0 NANOSLEEP.SYNCS 0x989680 ;  /* 0x009896800000895d */ /* 0x002fea0003900000 */
[----:B------:R-:W1:Y:S02]  /*75f0*/  @!P0 SYNCS.PHASECHK.TRANS64 P0, [R6+URZ], R5 ;  /* 0x00000005060085a7 */ /* 0x000e64000800007f */
[----:B-1----:R-:W-:Y:S05]  /*7600*/  @!P0 BRA `(.L_x_136) ;  /* 0xfffffffc00f08947 */ /* 0x002fea000383ffff */
[----:B------:R-:W-:Y:S05]  /*7610*/  BRA `(.L_x_159) ;  /* 0xfffffff400cc7947 */ /* 0x000fea000383ffff */
.L_x_137:
[----:B0-----:R0:W1:Y:S02]  /*7620*/  SYNCS.PHASECHK.TRANS64.TRYWAIT P0, [R9+URZ], R4 ;  /* 0x00000004090075a7 */ /* 0x001064000800017f */
[----:B-1----:R-:W-:Y:S05]  /*7630*/  @!P0 NANOSLEEP.SYNCS 0x989680 ;  /* 0x009896800000895d */ /* 0x002fea0003900000 */
[----:B------:R-:W1:Y:S02]  /*7640*/  @!P0 SYNCS.PHASECHK.TRANS64 P0, [R9+URZ], R4 ;  /* 0x00000004090085a7 */ /* 0x000e64000800007f */
[----:B-1----:R-:W-:Y:S05]  /*7650*/  @!P0 BRA `(.L_x_137) ;  /* 0xfffffffc00f08947 */ /* 0x002fea000383ffff */
[----:B------:R-:W-:Y:S05]  /*7660*/  BRA `(.L_x_160) ;  /* 0xfffffff400dc7947 */ /* 0x000fea000383ffff */
.L_x_138:
[----:B0-----:R0:W1:Y:S02]  /*7670*/  SYNCS.PHASECHK.TRANS64.TRYWAIT P0, [R6+URZ], R5 ;  /* 0x00000005060075a7 */ /* 0x001064000800017f */
[----:B-1----:R-:W-:Y:S05]  /*7680*/  @!P0 NANOSLEEP.SYNCS 0x989680 ;  /* 0x009896800000895d */ /* 0x002fea0003900000 */
[----:B------:R-:W1:Y:S02]  /*7690*/  @!P0 SYNCS.PHASECHK.TRANS64 P0, [R6+URZ], R5 ;  /* 0x00000005060085a7 */ /* 0x000e64000800007f */
[----:B-1----:R-:W-:Y:S05]  /*76a0*/  @!P0 BRA `(.L_x_138) ;  /* 0xfffffffc00f08947 */ /* 0x002fea000383ffff */
[----:B------:R-:W-:Y:S05]  /*76b0*/  BRA `(.L_x_161) ;  /* 0xfffffff400ec7947 */ /* 0x000fea000383ffff */
.L_x_139:
[----:B0-----:R0:W1:Y:S02]  /*76c0*/  SYNCS.PHASECHK.TRANS64.TRYWAIT P0, [R9+URZ], R4 ;  /* 0x00000004090075a7 */ /* 0x001064000800017f */
[----:B-1----:R-:W-:Y:S05]  /*76d0*/  @!P0 NANOSLEEP.SYNCS 0x989680 ;  /* 0x009896800000895d */ /* 0x002fea0003900000 */
[----:B------:R-:W1:Y:S02]  /*76e0*/  @!P0 SYNCS.PHASECHK.TRANS64 P0, [R9+URZ], R4 ;  /* 0x00000004090085a7 */ /* 0x000e64000800007f */
[----:B-1----:R-:W-:Y:S05]  /*76f0*/  @!P0 BRA `(.L_x_139) ;  /* 0xfffffffc00f08947 */ /* 0x002fea000383ffff */
[----:B------:R-:W-:Y:S05]  /*7700*/  BRA `(.L_x_162) ;  /* 0xfffffff400fc7947 */ /* 0x000fea000383ffff */
.L_x_140:
[----:B0-----:R0:W1:Y:S02]  /*7710*/  SYNCS.PHASECHK.TRANS64.TRYWAIT P0, [R6+URZ], R5 ;  /* 0x00000005060075a7 */ /* 0x001064000800017f */
[----:B-1----:R-:W-:Y:S05]  /*7720*/  @!P0 NANOSLEEP.SYNCS 0x989680 ;  /* 0x009896800000895d */ /* 0x002fea0003900000 */
[----:B------:R-:W1:Y:S02]  /*7730*/  @!P0 SYNCS.PHASECHK.TRANS64 P0, [R6+URZ], R5 ;  /* 0x00000005060085a7 */ /* 0x000e64000800007f */
[----:B-1----:R-:W-:Y:S05]  /*7740*/  @!P0 BRA `(.L_x_140) ;  /* 0xfffffffc00f08947 */ /* 0x002fea000383ffff */
[----:B------:R-:W-:Y:S05]  /*7750*/  BRA `(.L_x_163) ;  /* 0xfffffff8000c7947 */ /* 0x000fea000383ffff */
.L_x_141:
[----:B0-----:R0:W1:Y:S02]  /*7760*/  SYNCS.PHASECHK.TRANS64.TRYWAIT P0, [R9+URZ], R4 ;  /* 0x00000004090075a7 */ /* 0x001064000800017f */
[----:B-1----:R-:W-:Y:S05]  /*7770*/  @!P0 NANOSLEEP.SYNCS 0x989680 ;  /* 0x009896800000895d */ /* 0x002fea0003900000 */
[----:B------:R-:W1:Y:S02]  /*7780*/  @!P0 SYNCS.PHASECHK.TRANS64 P0, [R9+URZ], R4 ;  /* 0x00000004090085a7 */ /* 0x000e64000800007f */
[----:B-1----:R-:W-:Y:S05]  /*7790*/  @!P0 BRA `(.L_x_141) ;  /* 0xfffffffc00f08947 */ /* 0x002fea000383ffff */
[----:B------:R-:W-:Y:S05]  /*77a0*/  BRA `(.L_x_164) ;  /* 0xfffffff8001c7947 */ /* 0x000fea000383ffff */
.L_x_142:
[----:B0-----:R0:W1:Y:S02]  /*77b0*/  SYNCS.PHASECHK.TRANS64.TRYWAIT P0, [R6+URZ], R5 ;  /* 0x00000005060075a7 */ /* 0x001064000800017f */
[----:B-1----:R-:W-:Y:S05]  /*77c0*/  @!P0 NANOSLEEP.SYNCS 0x989680 ;  /* 0x009896800000895d */ /* 0x002fea0003900000 */
[----:B------:R-:W1:Y:S02]  /*77d0*/  @!P0 SYNCS.PHASECHK.TRANS64 P0, [R6+URZ], R5 ;  /* 0x00000005060085a7 */ /* 0x000e64000800007f */
[----:B-1----:R-:W-:Y:S05]  /*77e0*/  @!P0 BRA `(.L_x_142) ;  /* 0xfffffffc00f08947 */ /* 0x002fea000383ffff */
[----:B------:R-:W-:Y:S05]  /*77f0*/  BRA `(.L_x_165) ;  /* 0xfffffff800247947 */ /* 0x000fea000383ffff */
.L_x_166:
[----:B------:R-:W-:-:S00]  /*7800*/  BRA `(.L_x_166) ;  /* 0xfffffffc00fc7947 */ /* 0x000fc0000383ffff */
[----:B------:R-:W-:-:S00]  /*7810*/  NOP ;  /* 0x0000000000007918 */ /* 0x000fc00000000000 */
        /* <DEDUP_REMOVED lines=14> */
.L_x_167:


//--------------------- .nv.shared._ZN7cutlass13device_kernelINS_4gemm6kernel13GemmUniversalIN4cute5tupleIJiiiiEEENS1_10collective13CollectiveMmaINS1_37MainloopSm90TmaGmmaWarpSpecializedFP8ILi14ENS5_IJNS4_1CILi2EEENSA_ILi4EEENSA_ILi1EEEEEENS1_32KernelTmaWarpSpecializedPingpongEEENS5_IJNSA_ILi64EEESH_NSA_ILi128EEEEEENS_12float_e5m2_tENS5_IJlSD_lEEESK_SL_NS4_8TiledMMAINS4_8MMA_AtomIJNS4_4SM904GMMA30MMA_64x64x32_F32E5M2E5M2_SS_TNILNSP_7ScaleInE1ELSR_1EEEEEENS4_6LayoutINS5_IJSD_SD_SD_EEENS5_IJNSA_ILi0EEESW_SW_EEEEENS5_IJNS4_10UnderscoreESZ_SZ_EEEEENS4_23SM90_TMA_LOAD_MULTICASTENS4_14ComposedLayoutINS4_7SwizzleILi3ELi4ELi3EEENS4_18smem_ptr_flag_bitsILi8EEENSU_INS5_IJNSA_ILi8EEESI_EEENS5_IJSI_SD_EEEEEEEvNS4_8identityES12_S1C_vS1D_EENS_8epilogue10collective6detail29Sm90TmaWarpSpecializedAdapterINS1G_15DefaultEpilogueISK_SL_SL_NS1F_6thread17LinearCombinationISK_Li1EffLNS1K_9ScaleType4KindE0ELNS_15FloatRoundStyleE2ESK_EENS1_15EpilogueDefaultEEEEEvvEEEEvNT_6ParamsE --------------------------
	.section	.nv.shared._ZN7cutlass13device_kernelINS_4gemm6kernel13GemmUniversalIN4cute5tupleIJiiiiEEENS1_10collective13CollectiveMmaINS1_37MainloopSm90TmaGmmaWarpSpecializedFP8ILi14ENS5_IJNS4_1CILi2EEENSA_ILi4EEENSA_ILi1EEEEEENS1_32KernelTmaWarpSpecializedPingpongEEENS5_IJNSA_ILi64EEESH_NSA_ILi128EEEEEENS_12float_e5m2_tENS5_IJlSD_lEEESK_SL_NS4_8TiledMMAINS4_8MMA_AtomIJNS4_4SM904GMMA30MMA_64x64x32_F32E5M2E5M2_SS_TNILNSP_7ScaleInE1ELSR_1EEEEEENS4_6LayoutINS5_IJSD_SD_SD_EEENS5_IJNSA_ILi0EEESW_SW_EEEEENS5_IJNS4_10UnderscoreESZ_SZ_EEEEENS4_23SM90_TMA_LOAD_MULTICASTENS4_14ComposedLayoutINS4_7SwizzleILi3ELi4ELi3EEENS4_18smem_ptr_flag_bitsILi8EEENSU_INS5_IJNSA_ILi8EEESI_EEENS5_IJSI_SD_EEEEEEEvNS4_8identityES12_S1C_vS1D_EENS_8epilogue10collective6detail29Sm90TmaWarpSpecializedAdapterINS1G_15DefaultEpilogueISK_SL_SL_NS1F_6thread17LinearCombinationISK_Li1EffLNS1K_9ScaleType4KindE0ELNS_15FloatRoundStyleE2ESK_EENS1_15EpilogueDefaultEEEEEvvEEEEvNT_6ParamsE,"aw",@nobits
	.sectionflags	@""
	.align	16
	.zero		1024


//--------------------- .nv.shared.reserved.0     --------------------------
	.section	.nv.shared.reserved.0,"aw",@nobits
	.weak		__nv_reservedSMEM_offset_0_alias
	.size		__nv_reservedSMEM_offset_0_alias, 0, 0
	.other		__nv_reservedSMEM_offset_0_alias,@"STO_CUDA_RESERVED_SHARED STV_DEFAULT"
__nv_reservedSMEM_offset_0_alias:
	.zero		0


//--------------------- .nv.global                --------------------------
	.section	.nv.global,"aw",@nobits
.nv.global:
	.type		_ZN40_INTERNAL_7a3951b9_4_k_cu_a65eeb66_275864cute1_E,@object
	.size		_ZN40_INTERNAL_7a3951b9_4_k_cu_a65eeb66_275864cute1_E,(_ZN40_INTERNAL_7a3951b9_4_k_cu_a65eeb66_275864cuda3std3__45__cpo6cbeginE - _ZN40_INTERNAL_7a3951b9_4_k_cu_a65eeb66_275864cute1_E)
_ZN40_INTERNAL_7a3951b9_4_k_cu_a65eeb66_275864cute1_E:
	.zero		1
	.type		_ZN40_INTERNAL_7a3951b9_4_k_cu_a65eeb66_275864cuda3std3__45__cpo6cbeginE,@object
	.size		_ZN40_INTERNAL_7a3951b9_4_k_cu_a65eeb66_275864cuda3std3__45__cpo6cbeginE,(_ZN40_INTERNAL_7a3951b9_4_k_cu_a65eeb66_275864cuda3std3__48in_placeE - _ZN40_INTERNAL_7a3951b9_4_k_cu_a65eeb66_275864cuda3std3__45__cpo6cbeginE)
_ZN40_INTERNAL_7a3951b9_4_k_cu_a65eeb66_275864cuda3std3__45__cpo6cbeginE:
	.zero		1
	.type		_ZN40_INTERNAL_7a3951b9_4_k_cu_a65eeb66_275864cuda3std3__48in_placeE,@object
	.size		_ZN40_INTERNAL_7a3951b9_4_k_cu_a65eeb66_275864cuda3std3__48in_placeE,(_ZN40_INTERNAL_7a3951b9_4_k_cu_a65eeb66_275864cuda3std6ranges3__45__cpo9iter_moveE - _ZN40_INTERNAL_7a3951b9_4_k_cu_a65eeb66_275864cuda3std3__48in_placeE)
_ZN40_INTERNAL_7a3951b9_4_k_cu_a65eeb66_275864cuda3std3__48in_placeE:
	.zero		1
	.type		_ZN40_INTERNAL_7a3951b9_4_k_cu_a65eeb66_275864cuda3std6ranges3__45__cpo9iter_moveE,@object
	.size		_ZN40_INTERNAL_7a3951b9_4_k_cu_a65eeb66_275864cuda3std6ranges3__45__cpo9iter_moveE,(_ZN40_INTERNAL_7a3951b9_4_k_cu_a65eeb66_275864cuda3std3__45__cpo5beginE - _ZN40_INTERNAL_7a3951b9_4_k_cu_a65eeb66_275864cuda3std6ranges3__45__cpo9iter_moveE)
_ZN40_INTERNAL_7a3951b9_4_k_cu_a65eeb66_275864cuda3std6ranges3__45__cpo9iter_moveE:
	.zero		1
	.type		_ZN40_INTERNAL_7a3951b9_4_k_cu_a65eeb66_275864cuda3std3__45__cpo5beginE,@object
	.size		_ZN40_INTERNAL_7a3951b9_4_k_cu_a65eeb66_275864cuda3std3__45__cpo5beginE,(_ZN40_INTERNAL_7a3951b9_4_k_cu_a65eeb66_275864cuda3std3__442_GLOBAL__N__7a3951b9_4_k_cu_a65eeb66_275866ignoreE - _ZN40_INTERNAL_7a3951b9_4_k_cu_a65eeb66_275864cuda3std3__45__cpo5beginE)
_ZN40_INTERNAL_7a3951b9_4_k_cu_a65eeb66_275864cuda3std3__45__cpo5beginE:
	.zero		1
	.type		_ZN40_INTERNAL_7a3951b9_4_k_cu_a65eeb66_275864cuda3std3__442_GLOBAL__N__7a3951b9_4_k_cu_a65eeb66_275866ignoreE,@object
	.size		_ZN40_INTERNAL_7a3951b9_4_k_cu_a65eeb66_275864cuda3std3__442_GLOBAL__N__7a3951b9_4_k_cu_a65eeb66_275866ignoreE,(_ZN40_INTERNAL_7a3951b9_4_k_cu_a65eeb66_275864cute7productE - _ZN40_INTERNAL_7a3951b9_4_k_cu_a65eeb66_275864cuda3std3__442_GLOBAL__N__7a3951b9_4_k_cu_a65eeb66_275866ignoreE)
_ZN40_INTERNAL_7a3951b9_4_k_cu_a65eeb66_275864cuda3std3__442_GLOBAL__N__7a3951b9_4_k_cu_a65eeb66_275866ignoreE:
	.zero		1
	.type		_ZN40_INTERNAL_7a3951b9_4_k_cu_a65eeb66_275864cute7productE,@object
	.size		_ZN40_INTERNAL_7a3951b9_4_k_cu_a65eeb66_275864cute7productE,(_ZN40_INTERNAL_7a3951b9_4_k_cu_a65eeb66_275864cuda3std3__45__cpo3endE - _ZN40_INTERNAL_7a3951b9_4_k_cu_a65eeb66_275864cute7productE)
_ZN40_INTERNAL_7a3951b9_4_k_cu_a65eeb66_275864cute7productE:
	.zero		1
	.type		_ZN40_INTERNAL_7a3951b9_4_k_cu_a65eeb66_275864cuda3std3__45__cpo3endE,@object
	.size		_ZN40_INTERNAL_7a3951b9_4_k_cu_a65eeb66_275864cuda3std3__45__cpo3endE,(_ZN40_INTERNAL_7a3951b9_4_k_cu_a65eeb66_275864cuda3std3__419piecewise_constructE - _ZN40_INTERNAL_7a3951b9_4_k_cu_a65eeb66_275864cuda3std3__45__cpo3endE)
_ZN40_INTERNAL_7a3951b9_4_k_cu_a65eeb66_275864cuda3std3__45__cpo3endE:
	.zero		1
	.type		_ZN40_INTERNAL_7a3951b9_4_k_cu_a65eeb66_275864cuda3std3__419piecewise_constructE,@object
	.size		_ZN40_INTERNAL_7a3951b9_4_k_cu_a65eeb66_275864cuda3std3__419piecewise_constructE,(_ZN40_INTERNAL_7a3951b9_4_k_cu_a65eeb66_275864cuda3std3__45__cpo4cendE - _ZN40_INTERNAL_7a3951b9_4_k_cu_a65eeb66_275864cuda3std3__419piecewise_constructE)
_ZN40_INTERNAL_7a3951b9_4_k_cu_a65eeb66_275864cuda3std3__419piecewise_constructE:
	.zero		1
	.type		_ZN40_INTERNAL_7a3951b9_4_k_cu_a65eeb66_275864cuda3std3__45__cpo4cendE,@object
	.size		_ZN40_INTERNAL_7a3951b9_4_k_cu_a65eeb66_275864cuda3std3__45__cpo4cendE,(_ZN40_INTERNAL_7a3951b9_4_k_cu_a65eeb66_275864cuda3std6ranges3__45__cpo4swapE - _ZN40_INTERNAL_7a3951b9_4_k_cu_a65eeb66_275864cuda3std3__45__cpo4cendE)
_ZN40_INTERNAL_7a3951b9_4_k_cu_a65eeb66_275864cuda3std3__45__cpo4cendE:
	.zero		1
	.type		_ZN40_INTERNAL_7a3951b9_4_k_cu_a65eeb66_275864cuda3std6ranges3__45__cpo4swapE,@object
	.size		_ZN40_INTERNAL_7a3951b9_4_k_cu_a65eeb66_275864cuda3std6ranges3__45__cpo4swapE,(.L_7 - _ZN40_INTERNAL_7a3951b9_4_k_cu_a65eeb66_275864cuda3std6ranges3__45__cpo4swapE)
_ZN40_INTERNAL_7a3951b9_4_k_cu_a65eeb66_275864cuda3std6ranges3__45__cpo4swapE:
	.zero		1
.L_7:


//--------------------- .nv.constant0._ZN7cutlass13device_kernelINS_4gemm6kernel13GemmUniversalIN4cute5tupleIJiiiiEEENS1_10collective13CollectiveMmaINS1_37MainloopSm90TmaGmmaWarpSpecializedFP8ILi14ENS5_IJNS4_1CILi2EEENSA_ILi4EEENSA_ILi1EEEEEENS1_32KernelTmaWarpSpecializedPingpongEEENS5_IJNSA_ILi64EEESH_NSA_ILi128EEEEEENS_12float_e5m2_tENS5_IJlSD_lEEESK_SL_NS4_8TiledMMAINS4_8MMA_AtomIJNS4_4SM904GMMA30MMA_64x64x32_F32E5M2E5M2_SS_TNILNSP_7ScaleInE1ELSR_1EEEEEENS4_6LayoutINS5_IJSD_SD_SD_EEENS5_IJNSA_ILi0EEESW_SW_EEEEENS5_IJNS4_10UnderscoreESZ_SZ_EEEEENS4_23SM90_TMA_LOAD_MULTICASTENS4_14ComposedLayoutINS4_7SwizzleILi3ELi4ELi3EEENS4_18smem_ptr_flag_bitsILi8EEENSU_INS5_IJNSA_ILi8EEESI_EEENS5_IJSI_SD_EEEEEEEvNS4_8identityES12_S1C_vS1D_EENS_8epilogue10collective6detail29Sm90TmaWarpSpecializedAdapterINS1G_15DefaultEpilogueISK_SL_SL_NS1F_6thread17LinearCombinationISK_Li1EffLNS1K_9ScaleType4KindE0ELNS_15FloatRoundStyleE2ESK_EENS1_15EpilogueDefaultEEEEEvvEEEEvNT_6ParamsE --------------------------
	.section	.nv.constant0._ZN7cutlass13device_kernelINS_4gemm6kernel13GemmUniversalIN4cute5tupleIJiiiiEEENS1_10collective13CollectiveMmaINS1_37MainloopSm90TmaGmmaWarpSpecializedFP8ILi14ENS5_IJNS4_1CILi2EEENSA_ILi4EEENSA_ILi1EEEEEENS1_32KernelTmaWarpSpecializedPingpongEEENS5_IJNSA_ILi64EEESH_NSA_ILi128EEEEEENS_12float_e5m2_tENS5_IJlSD_lEEESK_SL_NS4_8TiledMMAINS4_8MMA_AtomIJNS4_4SM904GMMA30MMA_64x64x32_F32E5M2E5M2_SS_TNILNSP_7ScaleInE1ELSR_1EEEEEENS4_6LayoutINS5_IJSD_SD_SD_EEENS5_IJNSA_ILi0EEESW_SW_EEEEENS5_IJNS4_10UnderscoreESZ_SZ_EEEEENS4_23SM90_TMA_LOAD_MULTICASTENS4_14ComposedLayoutINS4_7SwizzleILi3ELi4ELi3EEENS4_18smem_ptr_flag_bitsILi8EEENSU_INS5_IJNSA_ILi8EEESI_EEENS5_IJSI_SD_EEEEEEEvNS4_8identityES12_S1C_vS1D_EENS_8epilogue10collective6detail29Sm90TmaWarpSpecializedAdapterINS1G_15DefaultEpilogueISK_SL_SL_NS1F_6thread17LinearCombinationISK_Li1EffLNS1K_9ScaleType4KindE0ELNS_15FloatRoundStyleE2ESK_EENS1_15EpilogueDefaultEEEEEvvEEEEvNT_6ParamsE,"a",@progbits
	.sectionflags	@""
	.align	4
.nv.constant0._ZN7cutlass13device_kernelINS_4gemm6kernel13GemmUniversalIN4cute5tupleIJiiiiEEENS1_10collective13CollectiveMmaINS1_37MainloopSm90TmaGmmaWarpSpecializedFP8ILi14ENS5_IJNS4_1CILi2EEENSA_ILi4EEENSA_ILi1EEEEEENS1_32KernelTmaWarpSpecializedPingpongEEENS5_IJNSA_ILi64EEESH_NSA_ILi128EEEEEENS_12float_e5m2_tENS5_IJlSD_lEEESK_SL_NS4_8TiledMMAINS4_8MMA_AtomIJNS4_4SM904GMMA30MMA_64x64x32_F32E5M2E5M2_SS_TNILNSP_7ScaleInE1ELSR_1EEEEEENS4_6LayoutINS5_IJSD_SD_SD_EEENS5_IJNSA_ILi0EEESW_SW_EEEEENS5_IJNS4_10UnderscoreESZ_SZ_EEEEENS4_23SM90_TMA_LOAD_MULTICASTENS4_14ComposedLayoutINS4_7SwizzleILi3ELi4ELi3EEENS4_18smem_ptr_flag_bitsILi8EEENSU_INS5_IJNSA_ILi8EEESI_EEENS5_IJSI_SD_EEEEEEEvNS4_8identityES12_S1C_vS1D_EENS_8epilogue10collective6detail29Sm90TmaWarpSpecializedAdapterINS1G_15DefaultEpilogueISK_SL_SL_NS1F_6thread17LinearCombinationISK_Li1EffLNS1K_9ScaleType4KindE0ELNS_15FloatRoundStyleE2ESK_EENS1_15EpilogueDefaultEEEEEvvEEEEvNT_6ParamsE:
	.zero		1664


//--------------------- SYMBOLS --------------------------

	.type		.nv.reservedSmem.offset0,@object
	.size		.nv.reservedSmem.offset0,0x4
